def matmul_kernel(
    a_ptr,
    b_ptr,
    c_ptr,
    M,
    N,
    K,
    stride_am,
    stride_ak,
    stride_bk,
    stride_bn,
    stride_cm,
    stride_cn,
    BLOCK_M: tl.constexpr,
    BLOCK_N: tl.constexpr,
    BLOCK_K: tl.constexpr,
    GROUP_M: tl.constexpr,
):
    pid = tl.program_id(axis=0)
    num_pid_m = tl.cdiv(M, BLOCK_M)
    num_pid_n = tl.cdiv(N, BLOCK_N)
    num_pid_in_group = GROUP_M * num_pid_n
    group_id = pid // num_pid_in_group
    first_pid_m = group_id * GROUP_M
    group_size_m = min(num_pid_m - first_pid_m, GROUP_M)
    pid_m = first_pid_m + ((pid % num_pid_in_group) % group_size_m)
    pid_n = (pid % num_pid_in_group) // group_size_m

    offs_am = (pid_m * BLOCK_M + tl.arange(0, BLOCK_M)) % M
    offs_bn = (pid_n * BLOCK_N + tl.arange(0, BLOCK_N)) % N
    offs_k = tl.arange(0, BLOCK_K)
    a_ptrs = a_ptr + offs_am[:, None] * stride_am + offs_k[None, :] * stride_ak
    b_ptrs = b_ptr + offs_k[:, None] * stride_bk + offs_bn[None, :] * stride_bn

    acc = tl.zeros((BLOCK_M, BLOCK_N), dtype=tl.float32)
    for kk in range(0, tl.cdiv(K, BLOCK_K)):
        a = tl.load(a_ptrs, mask=offs_k[None, :] < K - kk * BLOCK_K, other=0.0)
        b = tl.load(b_ptrs, mask=offs_k[:, None] < K - kk * BLOCK_K, other=0.0)
        acc = tl.dot(a, b, acc)
        a_ptrs += BLOCK_K * stride_ak
        b_ptrs += BLOCK_K * stride_bk

    c = acc.to(c_ptr.dtype.element_ty)
    offs_cm = pid_m * BLOCK_M + tl.arange(0, BLOCK_M)
    offs_cn = pid_n * BLOCK_N + tl.arange(0, BLOCK_N)
    c_ptrs = c_ptr + offs_cm[:, None] * stride_cm + offs_cn[None, :] * stride_cn
    mask = (offs_cm[:, None] < M) & (offs_cn[None, :] < N)
    tl.store(c_ptrs, c, mask=mask)

# config = {"BLOCK_K": 64, "BLOCK_M": 512, "BLOCK_N": 64, "GROUP_M": 8, "arch": "sm_90", "dtype": "bf16", "num_ctas": 2, "num_stages": 3, "num_warps": 4}
# arch = sm_90


// ===== COMPILED SASS (sm_90a) =====

	.target	sm_90a

	.elftype	@"ET_EXEC"


//--------------------- .note.nv.tkinfo           --------------------------
	.section	.note.nv.tkinfo,"",@"SHT_NOTE"
	.sectionflags	@"SHF_NOTE_NV_TKINFO"
	.tkinfo
        /*0018*/ 	.word	0x00000002
        /*0030*/ 	.string	""
        /*0030*/ 	.string	"ptxas"
        /*0030*/ 	.string	"Cuda compilation tools, release 13.0, V13.0.88"
        /*0030*/ 	.string	"Build cuda_13.0.r13.0/compiler.36424714_0"
        /*0030*/ 	.string	"-v  -suppress-debug-info  -lineinfo  -arch sm_90a "



//--------------------- .note.nv.cuinfo           --------------------------
	.section	.note.nv.cuinfo,"",@"SHT_NOTE"
	.sectionflags	@"SHF_NOTE_NV_CUINFO"
        /*0018*/ 	.short	0x0002
        /*001a*/ 	.short	0x005a
        /*001c*/ 	.short	0x0082
	.zero		2


//--------------------- .nv.info                  --------------------------
	.section	.nv.info,"",@"SHT_CUDA_INFO"
	.align	4


	//----- nvinfo : EIATTR_REGCOUNT
	.align		4
        /*0000*/ 	.byte	0x04, 0x2f
        /*0002*/ 	.short	(.L_1 - .L_0)
	.align		4
.L_0:
        /*0004*/ 	.word	index@(matmul_kernel)
        /*0008*/ 	.word	0x000000ff


	//----- nvinfo : EIATTR_FRAME_SIZE
	.align		4
.L_1:
        /*000c*/ 	.byte	0x04, 0x11
        /*000e*/ 	.short	(.L_3 - .L_2)
	.align		4
.L_2:
        /*0010*/ 	.word	index@(matmul_kernel)
        /*0014*/ 	.word	0x00000660


	//----- nvinfo : EIATTR_MIN_STACK_SIZE
	.align		4
.L_3:
        /*0018*/ 	.byte	0x04, 0x12
        /*001a*/ 	.short	(.L_5 - .L_4)
	.align		4
.L_4:
        /*001c*/ 	.word	index@(matmul_kernel)
        /*0020*/ 	.word	0x00000660
.L_5:


//--------------------- .nv.compat                --------------------------
	.section	.nv.compat,"",@"SHT_CUDA_COMPAT_INFO"
	.align	4
        /*0000*/ 	.byte	0x02, 0x09, 0x01, 0x00, 0x02, 0x02, 0x04, 0x00, 0x02, 0x05, 0x05, 0x00, 0x03, 0x07, 0x01, 0x01
        /*0010*/ 	.byte	0x02, 0x03, 0x00, 0x00, 0x02, 0x06, 0x01, 0x00, 0x04, 0x0b, 0x08, 0x00, 0x00, 0x00, 0x00, 0x00
        /*0020*/ 	.byte	0x00, 0x00, 0x00, 0x00


//--------------------- .nv.info.matmul_kernel    --------------------------
	.section	.nv.info.matmul_kernel,"",@"SHT_CUDA_INFO"
	.sectionflags	@""
	.align	4


	//----- nvinfo : EIATTR_CUDA_API_VERSION
	.align		4
        /*0000*/ 	.byte	0x04, 0x37
        /*0002*/ 	.short	(.L_7 - .L_6)
.L_6:
        /*0004*/ 	.word	0x00000082


	//----- nvinfo : EIATTR_KPARAM_INFO
	.align		4
.L_7:
        /*0008*/ 	.byte	0x04, 0x17
        /*000a*/ 	.short	(.L_9 - .L_8)
.L_8:
        /*000c*/ 	.word	0x00000000
        /*0010*/ 	.short	0x000d
        /*0012*/ 	.short	0x0048
        /*0014*/ 	.byte	0x00, 0xf4, 0x21, 0x00


	//----- nvinfo : EIATTR_KPARAM_INFO
	.align		4
.L_9:
        /*0018*/ 	.byte	0x04, 0x17
        /*001a*/ 	.short	(.L_11 - .L_10)
.L_10:
        /*001c*/ 	.word	0x00000000
        /*0020*/ 	.short	0x000c
        /*0022*/ 	.short	0x0040
        /*0024*/ 	.byte	0x00, 0xf4, 0x21, 0x00


	//----- nvinfo : EIATTR_KPARAM_INFO
	.align		4
.L_11:
        /*0028*/ 	.byte	0x04, 0x17
        /*002a*/ 	.short	(.L_13 - .L_12)
.L_12:
        /*002c*/ 	.word	0x00000000
        /*0030*/ 	.short	0x000b
        /*0032*/ 	.short	0x0038
        /*0034*/ 	.byte	0x00, 0xf0, 0x11, 0x00


	//----- nvinfo : EIATTR_KPARAM_INFO
	.align		4
.L_13:
        /*0038*/ 	.byte	0x04, 0x17
        /*003a*/ 	.short	(.L_15 - .L_14)
.L_14:
        /*003c*/ 	.word	0x00000000
        /*0040*/ 	.short	0x000a
        /*0042*/ 	.short	0x0034
        /*0044*/ 	.byte	0x00, 0xf0, 0x11, 0x00


	//----- nvinfo : EIATTR_KPARAM_INFO
	.align		4
.L_15:
        /*0048*/ 	.byte	0x04, 0x17
        /*004a*/ 	.short	(.L_17 - .L_16)
.L_16:
        /*004c*/ 	.word	0x00000000
        /*0050*/ 	.short	0x0009
        /*0052*/ 	.short	0x0030
        /*0054*/ 	.byte	0x00, 0xf0, 0x11, 0x00


	//----- nvinfo : EIATTR_KPARAM_INFO
	.align		4
.L_17:
        /*0058*/ 	.byte	0x04, 0x17
        /*005a*/ 	.short	(.L_19 - .L_18)
.L_18:
        /*005c*/ 	.word	0x00000000
        /*0060*/ 	.short	0x0008
        /*0062*/ 	.short	0x002c
        /*0064*/ 	.byte	0x00, 0xf0, 0x11, 0x00


	//----- nvinfo : EIATTR_KPARAM_INFO
	.align		4
.L_19:
        /*0068*/ 	.byte	0x04, 0x17
        /*006a*/ 	.short	(.L_21 - .L_20)
.L_20:
        /*006c*/ 	.word	0x00000000
        /*0070*/ 	.short	0x0007
        /*0072*/ 	.short	0x0028
        /*0074*/ 	.byte	0x00, 0xf0, 0x11, 0x00


	//----- nvinfo : EIATTR_KPARAM_INFO
	.align		4
.L_21:
        /*0078*/ 	.byte	0x04, 0x17
        /*007a*/ 	.short	(.L_23 - .L_22)
.L_22:
        /*007c*/ 	.word	0x00000000
        /*0080*/ 	.short	0x0006
        /*0082*/ 	.short	0x0024
        /*0084*/ 	.byte	0x00, 0xf0, 0x11, 0x00


	//----- nvinfo : EIATTR_KPARAM_INFO
	.align		4
.L_23:
        /*0088*/ 	.byte	0x04, 0x17
        /*008a*/ 	.short	(.L_25 - .L_24)
.L_24:
        /*008c*/ 	.word	0x00000000
        /*0090*/ 	.short	0x0005
        /*0092*/ 	.short	0x0020
        /*0094*/ 	.byte	0x00, 0xf0, 0x11, 0x00


	//----- nvinfo : EIATTR_KPARAM_INFO
	.align		4
.L_25:
        /*0098*/ 	.byte	0x04, 0x17
        /*009a*/ 	.short	(.L_27 - .L_26)
.L_26:
        /*009c*/ 	.word	0x00000000
        /*00a0*/ 	.short	0x0004
        /*00a2*/ 	.short	0x001c
        /*00a4*/ 	.byte	0x00, 0xf0, 0x11, 0x00


	//----- nvinfo : EIATTR_KPARAM_INFO
	.align		4
.L_27:
        /*00a8*/ 	.byte	0x04, 0x17
        /*00aa*/ 	.short	(.L_29 - .L_28)
.L_28:
        /*00ac*/ 	.word	0x00000000
        /*00b0*/ 	.short	0x0003
        /*00b2*/ 	.short	0x0018
        /*00b4*/ 	.byte	0x00, 0xf0, 0x11, 0x00


	//----- nvinfo : EIATTR_KPARAM_INFO
	.align		4
.L_29:
        /*00b8*/ 	.byte	0x04, 0x17
        /*00ba*/ 	.short	(.L_31 - .L_30)
.L_30:
        /*00bc*/ 	.word	0x00000000
        /*00c0*/ 	.short	0x0002
        /*00c2*/ 	.short	0x0010
        /*00c4*/ 	.byte	0x00, 0xf4, 0x21, 0x00


	//----- nvinfo : EIATTR_KPARAM_INFO
	.align		4
.L_31:
        /*00c8*/ 	.byte	0x04, 0x17
        /*00ca*/ 	.short	(.L_33 - .L_32)
.L_32:
        /*00cc*/ 	.word	0x00000000
        /*00d0*/ 	.short	0x0001
        /*00d2*/ 	.short	0x0008
        /*00d4*/ 	.byte	0x00, 0xf4, 0x21, 0x00


	//----- nvinfo : EIATTR_KPARAM_INFO
	.align		4
.L_33:
        /*00d8*/ 	.byte	0x04, 0x17
        /*00da*/ 	.short	(.L_35 - .L_34)
.L_34:
        /*00dc*/ 	.word	0x00000000
        /*00e0*/ 	.short	0x0000
        /*00e2*/ 	.short	0x0000
        /*00e4*/ 	.byte	0x00, 0xf4, 0x21, 0x00


	//----- nvinfo : EIATTR_EXPLICIT_CLUSTER
	.align		4
.L_35:
        /*00e8*/ 	.byte	0x01, 0x3e
	.zero		2


	//----- nvinfo : EIATTR_CTA_PER_CLUSTER
	.align		4
        /*00ec*/ 	.byte	0x04, 0x3d
        /*00ee*/ 	.short	(.L_37 - .L_36)
.L_36:
        /*00f0*/ 	.word	0x00000002
        /*00f4*/ 	.word	0x00000001
        /*00f8*/ 	.word	0x00000001


	//----- nvinfo : EIATTR_SPARSE_MMA_MASK
	.align		4
.L_37:
        /*00fc*/ 	.byte	0x03, 0x50
        /*00fe*/ 	.short	0x0000


	//----- nvinfo : EIATTR_MAXREG_COUNT
	.align		4
        /*0100*/ 	.byte	0x03, 0x1b
        /*0102*/ 	.short	0x00ff


	//----- nvinfo : EIATTR_NUM_BARRIERS
	.align		4
        /*0104*/ 	.byte	0x02, 0x4c
        /*0106*/ 	.byte	0x01
	.zero		1


	//----- nvinfo : EIATTR_ANNOTATIONS
	.align		4
        /*0108*/ 	.byte	0x04, 0x55
        /*010a*/ 	.short	(.L_39 - .L_38)


	//   ....[0]....
.L_38:
        /*010c*/ 	.word	0x00000001
        /*0110*/ 	.byte	0xf0, 0x2b, 0x00, 0x00, 0x01, 0x00, 0x00, 0x00, 0x90, 0x2c, 0x00, 0x00, 0x01, 0x00, 0x00, 0x00
        /* <DEDUP_REMOVED lines=671> */
        /*2b10*/ 	.byte	0xd0, 0xe0, 0x00, 0x00


	//----- nvinfo : EIATTR_MERCURY_ISA_VERSION
	.align		4
.L_39:
        /*2b14*/ 	.byte	0x03, 0x5f
        /*2b16*/ 	.short	0x0101


	//----- nvinfo : EIATTR_EXIT_INSTR_OFFSETS
	.align		4
        /*2b18*/ 	.byte	0x04, 0x1c
        /*2b1a*/ 	.short	(.L_41 - .L_40)


	//   ....[0]....
.L_40:
        /*2b1c*/ 	.word	0x00011ad0


	//   ....[1]....
        /*2b20*/ 	.word	0x00011b00


	//----- nvinfo : EIATTR_REQNTID
	.align		4
.L_41:
        /*2b24*/ 	.byte	0x04, 0x10
        /*2b26*/ 	.short	(.L_43 - .L_42)
.L_42:
        /*2b28*/ 	.word	0x00000080
        /*2b2c*/ 	.word	0x00000001
        /*2b30*/ 	.word	0x00000001


	//----- nvinfo : EIATTR_CBANK_PARAM_SIZE
	.align		4
.L_43:
        /*2b34*/ 	.byte	0x03, 0x19
        /*2b36*/ 	.short	0x0050


	//----- nvinfo : EIATTR_PARAM_CBANK
	.align		4
        /*2b38*/ 	.byte	0x04, 0x0a
        /*2b3a*/ 	.short	(.L_45 - .L_44)
	.align		4
.L_44:
        /*2b3c*/ 	.word	index@(.nv.constant0.matmul_kernel)
        /*2b40*/ 	.short	0x0210
        /*2b42*/ 	.short	0x0050


	//----- nvinfo : EIATTR_SW_WAR
	.align		4
.L_45:
        /*2b44*/ 	.byte	0x04, 0x36
        /*2b46*/ 	.short	(.L_47 - .L_46)
.L_46:
        /*2b48*/ 	.word	0x00000008
.L_47:


//--------------------- .nv.callgraph             --------------------------
	.section	.nv.callgraph,"",@"SHT_CUDA_CALLGRAPH"
	.align	4
	.sectionentsize	8
	.align		4
        /*0000*/ 	.word	0x00000000
	.align		4
        /*0004*/ 	.word	0xffffffff
	.align		4
        /*0008*/ 	.word	0x00000000
	.align		4
        /*000c*/ 	.word	0xfffffffe
	.align		4
        /*0010*/ 	.word	0x00000000
	.align		4
        /*0014*/ 	.word	0xfffffffd
	.align		4
        /*0018*/ 	.word	0x00000000
	.align		4
        /*001c*/ 	.word	0xfffffffc


//--------------------- .text.matmul_kernel       --------------------------
	.section	.text.matmul_kernel,"ax",@progbits
	.align	128
        .global         matmul_kernel
        .type           matmul_kernel,@function
        .size           matmul_kernel,(.L_x_3 - matmul_kernel)
        .other          matmul_kernel,@"STO_CUDA_ENTRY STV_DEFAULT"
matmul_kernel:
.text.matmul_kernel:
[----:B------:R-:W0:Y:S08]  /*0000*/  LDC R1, c[0x0][0x28] ;  /* 0x00000a00ff017b82 */ /* 0x000e300000000800 */
[----:B------:R-:W1:Y:S01]  /*0010*/  LDC.64 R8, c[0x0][0x228] ;  /* 0x00008a00ff087b82 */ /* 0x000e620000000a00 */
[----:B------:R-:W-:Y:S01]  /*0020*/  UMOV UR6, 0x400 ;  /* 0x0000040000067882 */ /* 0x000fe20000000000 */
[----:B0-----:R-:W-:Y:S01]  /*0030*/  VIADD R1, R1, 0xfffff9a0 ;  /* 0xfffff9a001017836 */ /* 0x001fe20000000000 */
[----:B------:R-:W-:-:S02]  /*0040*/  CS2R R14, SRZ ;  /* 0x00000000000e7805 */ /* 0x000fc4000001ff00 */
[----:B------:R-:W-:Y:S02]  /*0050*/  CS2R R16, SRZ ;  /* 0x0000000000107805 */ /* 0x000fe4000001ff00 */
[----:B------:R-:W-:Y:S02]  /*0060*/  CS2R R18, SRZ ;  /* 0x0000000000127805 */ /* 0x000fe4000001ff00 */
[----:B------:R-:W-:Y:S02]  /*0070*/  CS2R R20, SRZ ;  /* 0x0000000000147805 */ /* 0x000fe4000001ff00 */
[----:B------:R-:W-:Y:S01]  /*0080*/  CS2R R22, SRZ ;  /* 0x0000000000167805 */ /* 0x000fe2000001ff00 */
[----:B------:R-:W0:Y:S01]  /*0090*/  S2UR UR4, SR_CTAID.X ;  /* 0x00000000000479c3 */ /* 0x000e220000002500 */
[----:B------:R-:W-:Y:S02]  /*00a0*/  CS2R R32, SRZ ;  /* 0x0000000000207805 */ /* 0x000fe4000001ff00 */
[----:B------:R-:W-:-:S02]  /*00b0*/  CS2R R34, SRZ ;  /* 0x0000000000227805 */ /* 0x000fc4000001ff00 */
[----:B------:R-:W-:Y:S02]  /*00c0*/  CS2R R96, SRZ ;  /* 0x0000000000607805 */ /* 0x000fe4000001ff00 */
[----:B------:R-:W-:Y:S02]  /*00d0*/  CS2R R98, SRZ ;  /* 0x0000000000627805 */ /* 0x000fe4000001ff00 */
[----:B------:R-:W-:Y:S02]  /*00e0*/  CS2R R100, SRZ ;  /* 0x0000000000647805 */ /* 0x000fe4000001ff00 */
[----:B------:R-:W-:Y:S02]  /*00f0*/  CS2R R102, SRZ ;  /* 0x0000000000667805 */ /* 0x000fe4000001ff00 */
[----:B------:R-:W-:Y:S01]  /*0100*/  CS2R R108, SRZ ;  /* 0x00000000006c7805 */ /* 0x000fe2000001ff00 */
[----:B------:R-:W2:Y:S01]  /*0110*/  LDC R36, c[0x0][0x230] ;  /* 0x00008c00ff247b82 */ /* 0x000ea20000000800 */
[----:B------:R-:W-:-:S02]  /*0120*/  CS2R R110, SRZ ;  /* 0x00000000006e7805 */ /* 0x000fc4000001ff00 */
[----:B------:R-:W-:Y:S02]  /*0130*/  CS2R R104, SRZ ;  /* 0x0000000000687805 */ /* 0x000fe4000001ff00 */
[----:B------:R-:W-:Y:S02]  /*0140*/  CS2R R106, SRZ ;  /* 0x00000000006a7805 */ /* 0x000fe4000001ff00 */
[----:B------:R-:W-:Y:S02]  /*0150*/  CS2R R40, SRZ ;  /* 0x0000000000287805 */ /* 0x000fe4000001ff00 */
[----:B------:R-:W-:Y:S02]  /*0160*/  CS2R R42, SRZ ;  /* 0x00000000002a7805 */ /* 0x000fe4000001ff00 */
[----:B------:R-:W-:Y:S02]  /*0170*/  CS2R R76, SRZ ;  /* 0x00000000004c7805 */ /* 0x000fe4000001ff00 */
[----:B------:R-:W-:Y:S01]  /*0180*/  CS2R R78, SRZ ;  /* 0x00000000004e7805 */ /* 0x000fe2000001ff00 */
[----:B-1----:R-:W-:Y:S01]  /*0190*/  VIADD R0, R9, 0x3f ;  /* 0x0000003f09007836 */ /* 0x002fe20000000000 */
[----:B------:R-:W1:Y:S01]  /*01a0*/  S2UR UR7, SR_CgaCtaId ;  /* 0x00000000000779c3 */ /* 0x000e620000008800 */
[----:B------:R-:W-:-:S02]  /*01b0*/  CS2R R44, SRZ ;  /* 0x00000000002c7805 */ /* 0x000fc4000001ff00 */
[----:B------:R-:W-:Y:S02]  /*01c0*/  CS2R R46, SRZ ;  /* 0x00000000002e7805 */ /* 0x000fe4000001ff00 */
[----:B------:R-:W-:Y:S02]  /*01d0*/  CS2R R80, SRZ ;  /* 0x0000000000507805 */ /* 0x000fe4000001ff00 */
[----:B------:R-:W-:Y:S02]  /*01e0*/  SHF.R.S32.HI R3, RZ, 0x1f, R0 ;  /* 0x0000001fff037819 */ /* 0x000fe40000011400 */
[----:B------:R-:W-:Y:S02]  /*01f0*/  CS2R R82, SRZ ;  /* 0x0000000000527805 */ /* 0x000fe4000001ff00 */
[----:B------:R-:W-:Y:S02]  /*0200*/  CS2R R48, SRZ ;  /* 0x0000000000307805 */ /* 0x000fe4000001ff00 */
[----:B0-----:R-:W-:Y:S01]  /*0210*/  I2FP.F32.U32 R5, UR4 ;  /* 0x0000000400057c45 */ /* 0x001fe20008201000 */
[----:B------:R-:W-:Y:S01]  /*0220*/  ULDC UR4, c[0x0][0x150] ;  /* 0x0000540000047ab9 */ /* 0x000fe20000000800 */
[----:B------:R-:W-:-:S02]  /*0230*/  LEA.HI R3, R3, R0, RZ, 0x6 ;  /* 0x0000000003037211 */ /* 0x000fc400078f30ff */
[----:B------:R-:W-:Y:S02]  /*0240*/  CS2R R50, SRZ ;  /* 0x0000000000327805 */ /* 0x000fe4000001ff00 */
[----:B------:R-:W-:Y:S01]  /*0250*/  CS2R R84, SRZ ;  /* 0x0000000000547805 */ /* 0x000fe2000001ff00 */
[----:B------:R-:W-:Y:S01]  /*0260*/  FMUL R5, R5, UR4 ;  /* 0x0000000405057c20 */ /* 0x000fe20008400000 */
[----:B------:R-:W-:Y:S02]  /*0270*/  SHF.R.S32.HI R3, RZ, 0x6, R3 ;  /* 0x00000006ff037819 */ /* 0x000fe40000011403 */
[----:B------:R-:W-:Y:S01]  /*0280*/  CS2R R86, SRZ ;  /* 0x0000000000567805 */ /* 0x000fe2000001ff00 */
[----:B--2---:R-:W-:Y:S01]  /*0290*/  VIADD R36, R36, 0x3f ;  /* 0x0000003f24247836 */ /* 0x004fe20000000000 */
[----:B------:R-:W-:Y:S02]  /*02a0*/  CS2R R116, SRZ ;  /* 0x0000000000747805 */ /* 0x000fe4000001ff00 */
[----:B------:R-:W-:Y:S01]  /*02b0*/  CS2R R118, SRZ ;  /* 0x0000000000767805 */ /* 0x000fe2000001ff00 */
[----:B------:R-:W-:Y:S01]  /*02c0*/  IMAD.SHL.U32 R4, R3, 0x8, RZ ;  /* 0x0000000803047824 */ /* 0x000fe200078e00ff */
[----:B------:R-:W0:Y:S04]  /*02d0*/  F2I.U32.TRUNC.NTZ R5, R5 ;  /* 0x0000000500057305 */ /* 0x000e28000020f000 */
[----:B------:R-:W-:Y:S01]  /*02e0*/  IABS R7, R4 ;  /* 0x0000000400077213 */ /* 0x000fe20000000000 */
[----:B-1----:R-:W-:-:S03]  /*02f0*/  USHF.L.U32 UR5, UR7, 0x8, URZ ;  /* 0x0000000807057899 */ /* 0x002fc6000800063f */
[----:B------:R-:W1:Y:S01]  /*0300*/  I2F.RP R0, R7 ;  /* 0x0000000700007306 */ /* 0x000e620000209400 */
[----:B------:R-:W-:Y:S01]  /*0310*/  ULOP3.LUT UR5, UR5, 0x100, URZ, 0xc0, !UPT ;  /* 0x0000010005057892 */ /* 0x000fe2000f8ec03f */
[----:B0-----:R-:W-:-:S06]  /*0320*/  IABS R13, R5 ;  /* 0x00000005000d7213 */ /* 0x001fcc0000000000 */
[----:B-1----:R-:W0:Y:S02]  /*0330*/  MUFU.RCP R0, R0 ;  /* 0x0000000000007308 */ /* 0x002e240000001000 */
[----:B0-----:R-:W-:Y:S01]  /*0340*/  VIADD R2, R0, 0xffffffe ;  /* 0x0ffffffe00027836 */ /* 0x001fe20000000000 */
[----:B------:R-:W-:-:S05]  /*0350*/  IABS R0, R4 ;  /* 0x0000000400007213 */ /* 0x000fca0000000000 */
[----:B------:R0:W1:Y:S01]  /*0360*/  F2I.FTZ.U32.TRUNC.NTZ R3, R2 ;  /* 0x0000000200037305 */ /* 0x000062000021f000 */
[----:B------:R-:W-:Y:S02]  /*0370*/  IMAD.MOV R0, RZ, RZ, -R0 ;  /* 0x000000ffff007224 */ /* 0x000fe400078e0a00 */
[----:B0-----:R-:W-:Y:S02]  /*0380*/  IMAD.MOV.U32 R2, RZ, RZ, RZ ;  /* 0x000000ffff027224 */ /* 0x001fe400078e00ff */
[----:B-1----:R-:W-:-:S04]  /*0390*/  IMAD.MOV R6, RZ, RZ, -R3 ;  /* 0x000000ffff067224 */ /* 0x002fc800078e0a03 */
[----:B------:R-:W-:-:S04]  /*03a0*/  IMAD R11, R6, R7, RZ ;  /* 0x00000007060b7224 */ /* 0x000fc800078e02ff */
[----:B------:R-:W-:-:S06]  /*03b0*/  IMAD.HI.U32 R2, R3, R11, R2 ;  /* 0x0000000b03027227 */ /* 0x000fcc00078e0002 */
[----:B------:R-:W-:-:S04]  /*03c0*/  IMAD.HI.U32 R2, R2, R13, RZ ;  /* 0x0000000d02027227 */ /* 0x000fc800078e00ff */
[----:B------:R-:W-:-:S05]  /*03d0*/  IMAD R0, R2, R0, R13 ;  /* 0x0000000002007224 */ /* 0x000fca00078e020d */
[----:B------:R-:W-:-:S13]  /*03e0*/  ISETP.GT.U32.AND P1, PT, R7, R0, PT ;  /* 0x000000000700720c */ /* 0x000fda0003f24070 */
[----:B------:R-:W-:Y:S02]  /*03f0*/  @!P1 IMAD.IADD R0, R0, 0x1, -R7 ;  /* 0x0000000100009824 */ /* 0x000fe400078e0a07 */
[----:B------:R-:W-:Y:S01]  /*0400*/  @!P1 VIADD R2, R2, 0x1 ;  /* 0x0000000102029836 */ /* 0x000fe20000000000 */
[----:B------:R-:W-:Y:S02]  /*0410*/  ISETP.NE.AND P1, PT, R4, RZ, PT ;  /* 0x000000ff0400720c */ /* 0x000fe40003f25270 */
[----:B------:R-:W-:Y:S02]  /*0420*/  ISETP.GE.U32.AND P0, PT, R0, R7, PT ;  /* 0x000000070000720c */ /* 0x000fe40003f06070 */
[----:B------:R-:W-:-:S04]  /*0430*/  LOP3.LUT R0, R5, R4, RZ, 0x3c, !PT ;  /* 0x0000000405007212 */ /* 0x000fc800078e3cff */
[----:B------:R-:W-:Y:S01]  /*0440*/  ISETP.GE.AND P2, PT, R0, RZ, PT ;  /* 0x000000ff0000720c */ /* 0x000fe20003f46270 */
[----:B------:R-:W-:-:S05]  /*0450*/  VIADD R0, R8, 0x1ff ;  /* 0x000001ff08007836 */ /* 0x000fca0000000000 */
[----:B------:R-:W-:Y:S01]  /*0460*/  SHF.R.S32.HI R3, RZ, 0x1f, R0 ;  /* 0x0000001fff037819 */ /* 0x000fe20000011400 */
[----:B------:R-:W-:-:S03]  /*0470*/  @P0 VIADD R2, R2, 0x1 ;  /* 0x0000000102020836 */ /* 0x000fc60000000000 */
[----:B------:R-:W-:-:S03]  /*0480*/  LEA.HI R3, R3, R0, RZ, 0x9 ;  /* 0x0000000003037211 */ /* 0x000fc600078f48ff */
[----:B------:R-:W-:Y:S01]  /*0490*/  @!P2 IMAD.MOV R2, RZ, RZ, -R2 ;  /* 0x000000ffff02a224 */ /* 0x000fe200078e0a02 */
[----:B------:R-:W-:-:S05]  /*04a0*/  @!P1 LOP3.LUT R2, RZ, R4, RZ, 0x33, !PT ;  /* 0x00000004ff029212 */ /* 0x000fca00078e33ff */
[----:B------:R-:W-:Y:S02]  /*04b0*/  IMAD.SHL.U32 R6, R2, 0x8, RZ ;  /* 0x0000000802067824 */ /* 0x000fe400078e00ff */
[----:B------:R-:W-:-:S03]  /*04c0*/  IMAD.MOV R2, RZ, RZ, -R2 ;  /* 0x000000ffff027224 */ /* 0x000fc600078e0a02 */
[----:B------:R-:W-:Y:S01]  /*04d0*/  LEA.HI.SX32 R3, R3, -R6, 0x17 ;  /* 0x8000000603037211 */ /* 0x000fe200078fbaff */
[----:B------:R-:W-:-:S03]  /*04e0*/  IMAD R4, R4, R2, R5 ;  /* 0x0000000204047224 */ /* 0x000fc600078e0205 */
[----:B------:R-:W-:Y:S02]  /*04f0*/  VIMNMX R13, R3, 0x8, PT ;  /* 0x00000008030d7848 */ /* 0x000fe40003fe0100 */
[----:B------:R-:W-:Y:S02]  /*0500*/  IABS R11, R4 ;  /* 0x00000004000b7213 */ /* 0x000fe40000000000 */
[----:B------:R-:W-:-:S04]  /*0510*/  IABS R7, R13 ;  /* 0x0000000d00077213 */ /* 0x000fc80000000000 */
[----:B------:R-:W0:Y:S08]  /*0520*/  I2F.RP R0, R7 ;  /* 0x0000000700007306 */ /* 0x000e300000209400 */
[----:B0-----:R-:W0:Y:S02]  /*0530*/  MUFU.RCP R0, R0 ;  /* 0x0000000000007308 */ /* 0x001e240000001000 */
[----:B0-----:R-:W-:-:S06]  /*0540*/  VIADD R3, R0, 0xffffffe ;  /* 0x0ffffffe00037836 */ /* 0x001fcc0000000000 */
[----:B------:R-:W0:Y:S02]  /*0550*/  F2I.FTZ.U32.TRUNC.NTZ R3, R3 ;  /* 0x0000000300037305 */ /* 0x000e24000021f000 */
[----:B0-----:R-:W-:-:S04]  /*0560*/  IMAD.MOV R10, RZ, RZ, -R3 ;  /* 0x000000ffff0a7224 */ /* 0x001fc800078e0a03 */
[----:B------:R-:W-:Y:S01]  /*0570*/  IMAD.MOV.U32 R2, RZ, RZ, R10 ;  /* 0x000000ffff027224 */ /* 0x000fe200078e000a */
[----:B------:R-:W-:-:S03]  /*0580*/  IABS R10, R13 ;  /* 0x0000000d000a7213 */ /* 0x000fc60000000000 */
[----:B------:R-:W-:Y:S02]  /*0590*/  IMAD R5, R2, R7, RZ ;  /* 0x0000000702057224 */ /* 0x000fe400078e02ff */
[----:B------:R-:W-:Y:S02]  /*05a0*/  IMAD.MOV.U32 R2, RZ, RZ, RZ ;  /* 0x000000ffff027224 */ /* 0x000fe400078e00ff */
[----:B------:R-:W-:Y:S02]  /*05b0*/  IMAD.MOV R0, RZ, RZ, -R10 ;  /* 0x000000ffff007224 */ /* 0x000fe400078e0a0a */
[----:B------:R-:W-:-:S06]  /*05c0*/  IMAD.HI.U32 R2, R3, R5, R2 ;  /* 0x0000000503027227 */ /* 0x000fcc00078e0002 */
[----:B------:R-:W-:-:S04]  /*05d0*/  IMAD.HI.U32 R2, R2, R11, RZ ;  /* 0x0000000b02027227 */ /* 0x000fc800078e00ff */
[----:B------:R-:W-:Y:S02]  /*05e0*/  IMAD R0, R2, R0, R11 ;  /* 0x0000000002007224 */ /* 0x000fe400078e020b */
[----:B------:R-:W0:Y:S03]  /*05f0*/  S2R R11, SR_TID.X ;  /* 0x00000000000b7919 */ /* 0x000e260000002100 */
[----:B------:R-:W-:-:S13]  /*0600*/  ISETP.GT.U32.AND P1, PT, R7, R0, PT ;  /* 0x000000000700720c */ /* 0x000fda0003f24070 */
[----:B------:R-:W-:Y:S02]  /*0610*/  @!P1 IMAD.IADD R0, R0, 0x1, -R7 ;  /* 0x0000000100009824 */ /* 0x000fe400078e0a07 */
[----:B------:R-:W-:Y:S01]  /*0620*/  @!P1 VIADD R2, R2, 0x1 ;  /* 0x0000000102029836 */ /* 0x000fe20000000000 */
[----:B------:R-:W-:Y:S02]  /*0630*/  ISETP.NE.AND P1, PT, R13, RZ, PT ;  /* 0x000000ff0d00720c */ /* 0x000fe40003f25270 */
[----:B------:R-:W-:Y:S02]  /*0640*/  ISETP.GE.U32.AND P0, PT, R0, R7, PT ;  /* 0x000000070000720c */ /* 0x000fe40003f06070 */
[----:B------:R-:W-:-:S04]  /*0650*/  LOP3.LUT R0, R4, R13, RZ, 0x3c, !PT ;  /* 0x0000000d04007212 */ /* 0x000fc800078e3cff */
[----:B------:R-:W-:-:S07]  /*0660*/  ISETP.GE.AND P2, PT, R0, RZ, PT ;  /* 0x000000ff0000720c */ /* 0x000fce0003f46270 */
[----:B------:R-:W-:Y:S01]  /*0670*/  @P0 VIADD R2, R2, 0x1 ;  /* 0x0000000102020836 */ /* 0x000fe20000000000 */
[----:B------:R-:W-:-:S05]  /*0680*/  ISETP.GE.AND P0, PT, R36, 0x40, PT ;  /* 0x000000402400780c */ /* 0x000fca0003f06270 */
[----:B------:R-:W-:Y:S01]  /*0690*/  @!P2 IMAD.MOV R2, RZ, RZ, -R2 ;  /* 0x000000ffff02a224 */ /* 0x000fe200078e0a02 */
[----:B------:R-:W-:-:S05]  /*06a0*/  @!P1 LOP3.LUT R2, RZ, R13, RZ, 0x33, !PT ;  /* 0x0000000dff029212 */ /* 0x000fca00078e33ff */
[----:B------:R-:W-:Y:S02]  /*06b0*/  IMAD.MOV R0, RZ, RZ, -R2 ;  /* 0x000000ffff007224 */ /* 0x000fe400078e0a02 */
[----:B------:R-:W-:Y:S02]  /*06c0*/  IMAD.SHL.U32 R2, R2, 0x40, RZ ;  /* 0x0000004002027824 */ /* 0x000fe400078e00ff */
[----:B------:R-:W-:Y:S01]  /*06d0*/  IMAD R0, R13, R0, R4 ;  /* 0x000000000d007224 */ /* 0x000fe200078e0204 */
[----:B------:R-:W-:Y:S02]  /*06e0*/  CS2R R12, SRZ ;  /* 0x00000000000c7805 */ /* 0x000fe4000001ff00 */
[----:B------:R-:W-:Y:S01]  /*06f0*/  CS2R R4, SRZ ;  /* 0x0000000000047805 */ /* 0x000fe2000001ff00 */
[----:B------:R-:W-:Y:S01]  /*0700*/  IMAD.IADD R0, R6, 0x1, R0 ;  /* 0x0000000106007824 */ /* 0x000fe200078e0200 */
[----:B------:R-:W-:-:S04]  /*0710*/  CS2R R6, SRZ ;  /* 0x0000000000067805 */ /* 0x000fc8000001ff00 */
[----:B------:R-:W-:Y:S02]  /*0720*/  R2UR UR4, R0 ;  /* 0x00000000000472ca */ /* 0x000fe400000e0000 */
[----:B0-----:R-:W-:-:S11]  /*0730*/  LOP3.LUT R0, R11, 0x7f, RZ, 0xc0, !PT ;  /* 0x0000007f0b007812 */ /* 0x001fd600078ec0ff */
[----:B------:R-:W-:Y:S02]  /*0740*/  ULEA UR5, UR4, UR5, 0x9 ;  /* 0x0000000504057291 */ /* 0x000fe4000f8e483f */
[----:B------:R-:W-:-:S03]  /*0750*/  ULEA UR4, UR7, UR6, 0x18 ;  /* 0x0000000607047291 */ /* 0x000fc6000f8ec03f */
[----:B------:R-:W-:Y:S01]  /*0760*/  ULDC.64 UR6, c[0x0][0x208] ;  /* 0x0000820000067ab9 */ /* 0x000fe20000000a00 */
[----:B------:R-:W-:-:S04]  /*0770*/  VIADD R0, R0, UR5 ;  /* 0x0000000500007c36 */ /* 0x000fc80008000000 */
[----:B------:R-:W-:Y:S01]  /*0780*/  VIADD R3, R0, 0x80 ;  /* 0x0000008000037836 */ /* 0x000fe20000000000 */
[----:B------:R-:W-:Y:S06]  /*0790*/  @!P0 BRA `(.L_x_0) ;  /* 0x000000e000148947 */ /* 0x000fec0003800000 */
[----:B------:R-:W-:Y:S01]  /*07a0*/  IABS R15, R8 ;  /* 0x00000008000f7213 */ /* 0x000fe20000000000 */
[----:B------:R-:W-:Y:S01]  /*07b0*/  ULDC UR5, c[0x0][0x234] ;  /* 0x00008d0000057ab9 */ /* 0x000fe20000000800 */
[----:B------:R-:W-:Y:S01]  /*07c0*/  IABS R6, R9 ;  /* 0x0000000900067213 */ /* 0x000fe20000000000 */
[----:B------:R-:W-:Y:S01]  /*07d0*/  ULDC.64 UR8, c[0x0][0x210] ;  /* 0x0000840000087ab9 */ /* 0x000fe20000000a00 */
[----:B------:R-:W0:Y:S01]  /*07e0*/  I2F.RP R7, R15 ;  /* 0x0000000f00077306 */ /* 0x000e220000209400 */
[C---:B------:R-:W-:Y:S01]  /*07f0*/  LOP3.LUT R79, R11.reuse, 0x40, RZ, 0xc0, !PT ;  /* 0x000000400b4f7812 */ /* 0x040fe200078ec0ff */
[----:B------:R-:W-:Y:S01]  /*0800*/  ULDC UR60, c[0x0][0x23c] ;  /* 0x00008f00003c7ab9 */ /* 0x000fe20000000800 */
[----:B------:R-:W-:Y:S01]  /*0810*/  LOP3.LUT R152, R11, 0x3f, RZ, 0xc0, !PT ;  /* 0x0000003f0b987812 */ /* 0x000fe200078ec0ff */
[----:B------:R-:W-:Y:S01]  /*0820*/  ULDC.64 UR10, c[0x0][0x218] ;  /* 0x00008600000a7ab9 */ /* 0x000fe20000000a00 */
[----:B------:R-:W-:Y:S01]  /*0830*/  USHF.R.U32.HI UR20, URZ, 0x4, UR4 ;  /* 0x000000043f147899 */ /* 0x000fe20008011604 */
[----:B------:R-:W-:-:S02]  /*0840*/  CS2R R120, SRZ ;  /* 0x0000000000787805 */ /* 0x000fc4000001ff00 */
[----:B------:R-:W-:Y:S01]  /*0850*/  CS2R R122, SRZ ;  /* 0x00000000007a7805 */ /* 0x000fe2000001ff00 */
[----:B------:R-:W1:Y:S01]  /*0860*/  I2F.RP R10, R6 ;  /* 0x00000006000a7306 */ /* 0x000e620000209400 */
[----:B------:R-:W-:Y:S01]  /*0870*/  USGXT.U32 UR20, UR20, 0xe ;  /* 0x0000000e1414789a */ /* 0x000fe20008000000 */
[----:B------:R-:W-:Y:S02]  /*0880*/  CS2R R124, SRZ ;  /* 0x00000000007c7805 */ /* 0x000fe4000001ff00 */
[----:B------:R-:W-:Y:S02]  /*0890*/  CS2R R126, SRZ ;  /* 0x00000000007e7805 */ /* 0x000fe4000001ff00 */
[----:B------:R-:W-:Y:S02]  /*08a0*/  CS2R R128, SRZ ;  /* 0x0000000000807805 */ /* 0x000fe4000001ff00 */
[----:B------:R-:W-:Y:S02]  /*08b0*/  CS2R R130, SRZ ;  /* 0x0000000000827805 */ /* 0x000fe4000001ff00 */
[----:B------:R-:W-:-:S02]  /*08c0*/  CS2R R132, SRZ ;  /* 0x0000000000847805 */ /* 0x000fc4000001ff00 */
[----:B------:R-:W-:Y:S01]  /*08d0*/  CS2R R134, SRZ ;  /* 0x0000000000867805 */ /* 0x000fe2000001ff00 */
[----:B0-----:R-:W0:Y:S01]  /*08e0*/  MUFU.RCP R7, R7 ;  /* 0x0000000700077308 */ /* 0x001e220000001000 */
[----:B------:R-:W-:Y:S02]  /*08f0*/  CS2R R136, SRZ ;  /* 0x0000000000887805 */ /* 0x000fe4000001ff00 */
[----:B------:R-:W-:Y:S02]  /*0900*/  CS2R R138, SRZ ;  /* 0x00000000008a7805 */ /* 0x000fe4000001ff00 */
[----:B------:R-:W-:Y:S02]  /*0910*/  CS2R R140, SRZ ;  /* 0x00000000008c7805 */ /* 0x000fe4000001ff00 */
[----:B------:R-:W-:Y:S02]  /*0920*/  CS2R R142, SRZ ;  /* 0x00000000008e7805 */ /* 0x000fe4000001ff00 */
[----:B------:R-:W-:-:S02]  /*0930*/  CS2R R144, SRZ ;  /* 0x0000000000907805 */ /* 0x000fc4000001ff00 */
[----:B------:R-:W-:Y:S02]  /*0940*/  CS2R R146, SRZ ;  /* 0x0000000000927805 */ /* 0x000fe4000001ff00 */
[----:B------:R-:W-:Y:S01]  /*0950*/  CS2R R148, SRZ ;  /* 0x0000000000947805 */ /* 0x000fe2000001ff00 */
[----:B-1----:R-:W1:Y:S01]  /*0960*/  MUFU.RCP R10, R10 ;  /* 0x0000000a000a7308 */ /* 0x002e620000001000 */
[----:B------:R-:W-:Y:S02]  /*0970*/  CS2R R150, SRZ ;  /* 0x0000000000967805 */ /* 0x000fe4000001ff00 */
[----:B------:R-:W-:Y:S02]  /*0980*/  CS2R R88, SRZ ;  /* 0x0000000000587805 */ /* 0x000fe4000001ff00 */
[----:B------:R-:W-:Y:S02]  /*0990*/  CS2R R90, SRZ ;  /* 0x00000000005a7805 */ /* 0x000fe4000001ff00 */
[----:B------:R-:W-:-:S02]  /*09a0*/  CS2R R92, SRZ ;  /* 0x00000000005c7805 */ /* 0x000fc4000001ff00 */
[----:B------:R-:W-:Y:S02]  /*09b0*/  CS2R R94, SRZ ;  /* 0x00000000005e7805 */ /* 0x000fe4000001ff00 */
[----:B------:R-:W-:Y:S02]  /*09c0*/  CS2R R96, SRZ ;  /* 0x0000000000607805 */ /* 0x000fe4000001ff00 */
[----:B------:R-:W-:Y:S02]  /*09d0*/  CS2R R98, SRZ ;  /* 0x0000000000627805 */ /* 0x000fe4000001ff00 */
[----:B------:R-:W-:Y:S01]  /*09e0*/  CS2R R100, SRZ ;  /* 0x0000000000647805 */ /* 0x000fe2000001ff00 */
[----:B0-----:R-:W-:Y:S01]  /*09f0*/  VIADD R4, R7, 0xffffffe ;  /* 0x0ffffffe07047836 */ /* 0x001fe20000000000 */
[----:B------:R-:W-:Y:S02]  /*0a00*/  SHF.R.S32.HI R7, RZ, 0x1f, R36 ;  /* 0x0000001fff077819 */ /* 0x000fe40000011424 */
[----:B------:R-:W-:-:S02]  /*0a10*/  CS2R R102, SRZ ;  /* 0x0000000000667805 */ /* 0x000fc4000001ff00 */
[----:B------:R-:W-:Y:S01]  /*0a20*/  CS2R R104, SRZ ;  /* 0x0000000000687805 */ /* 0x000fe2000001ff00 */
[----:B------:R0:W2:Y:S01]  /*0a30*/  F2I.FTZ.U32.TRUNC.NTZ R5, R4 ;  /* 0x0000000400057305 */ /* 0x0000a2000021f000 */
[----:B------:R-:W-:Y:S02]  /*0a40*/  LEA.HI R36, R7, R36, RZ, 0x6 ;  /* 0x0000002407247211 */ /* 0x000fe400078f30ff */
[----:B------:R-:W-:Y:S02]  /*0a50*/  CS2R R106, SRZ ;  /* 0x00000000006a7805 */ /* 0x000fe4000001ff00 */
[----:B------:R-:W-:Y:S01]  /*0a60*/  CS2R R108, SRZ ;  /* 0x00000000006c7805 */ /* 0x000fe2000001ff00 */
[----:B-1----:R-:W-:Y:S01]  /*0a70*/  VIADD R12, R10, 0xffffffe ;  /* 0x0ffffffe0a0c7836 */ /* 0x002fe20000000000 */
[----:B------:R-:W-:Y:S02]  /*0a80*/  IABS R10, R0 ;  /* 0x00000000000a7213 */ /* 0x000fe40000000000 */
[----:B------:R-:W-:-:S02]  /*0a90*/  CS2R R110, SRZ ;  /* 0x00000000006e7805 */ /* 0x000fc4000001ff00 */
[----:B------:R-:W-:Y:S01]  /*0aa0*/  CS2R R112, SRZ ;  /* 0x0000000000707805 */ /* 0x000fe2000001ff00 */
[----:B------:R1:W3:Y:S01]  /*0ab0*/  F2I.FTZ.U32.TRUNC.NTZ R13, R12 ;  /* 0x0000000c000d7305 */ /* 0x0002e2000021f000 */
[----:B0-----:R-:W-:Y:S01]  /*0ac0*/  IMAD.MOV.U32 R4, RZ, RZ, RZ ;  /* 0x000000ffff047224 */ /* 0x001fe200078e00ff */
[----:B------:R-:W-:Y:S02]  /*0ad0*/  CS2R R114, SRZ ;  /* 0x0000000000727805 */ /* 0x000fe4000001ff00 */
[----:B------:R-:W-:Y:S02]  /*0ae0*/  CS2R R116, SRZ ;  /* 0x0000000000747805 */ /* 0x000fe4000001ff00 */
[----:B------:R-:W-:Y:S02]  /*0af0*/  CS2R R118, SRZ ;  /* 0x0000000000767805 */ /* 0x000fe4000001ff00 */
[----:B------:R-:W-:Y:S02]  /*0b00*/  CS2R R80, SRZ ;  /* 0x0000000000507805 */ /* 0x000fe4000001ff00 */
[----:B------:R-:W-:Y:S01]  /*0b10*/  CS2R R82, SRZ ;  /* 0x0000000000527805 */ /* 0x000fe2000001ff00 */
[----:B--2---:R-:W-:Y:S01]  /*0b20*/  IMAD.MOV R14, RZ, RZ, -R5 ;  /* 0x000000ffff0e7224 */ /* 0x004fe200078e0a05 */
[----:B------:R-:W-:-:S02]  /*0b30*/  CS2R R84, SRZ ;  /* 0x0000000000547805 */ /* 0x000fc4000001ff00 */
[----:B-1----:R-:W-:Y:S02]  /*0b40*/  SHF.R.U32.HI R12, RZ, 0x6, R11 ;  /* 0x00000006ff0c7819 */ /* 0x002fe4000001160b */
[----:B------:R-:W-:Y:S01]  /*0b50*/  CS2R R86, SRZ ;  /* 0x0000000000567805 */ /* 0x000fe2000001ff00 */
[----:B------:R-:W-:Y:S01]  /*0b60*/  IMAD R17, R14, R15, RZ ;  /* 0x0000000f0e117224 */ /* 0x000fe200078e02ff */
[----:B------:R-:W-:Y:S01]  /*0b70*/  IABS R14, R3 ;  /* 0x00000003000e7213 */ /* 0x000fe20000000000 */
[----:B------:R-:W-:Y:S01]  /*0b80*/  UMOV UR23, 0x40000040 ;  /* 0x4000004000177882 */ /* 0x000fe20000000000 */
[----:B------:R-:W-:Y:S01]  /*0b90*/  SGXT.U32 R7, R12, 0x1 ;  /* 0x000000010c07781a */ /* 0x000fe20000000000 */
[----:B------:R-:W-:-:S03]  /*0ba0*/  IMAD.HI.U32 R5, R5, R17, R4 ;  /* 0x0000001105057227 */ /* 0x000fc600078e0004 */
[----:B------:R-:W-:Y:S01]  /*0bb0*/  LOP3.LUT R18, R2, R7, RZ, 0xfc, !PT ;  /* 0x0000000702127212 */ /* 0x000fe200078efcff */
[----:B---3--:R-:W-:Y:S02]  /*0bc0*/  IMAD.MOV R17, RZ, RZ, -R13 ;  /* 0x000000ffff117224 */ /* 0x008fe400078e0a0d */
[----:B------:R-:W-:Y:S01]  /*0bd0*/  IMAD.HI.U32 R4, R5, R10, RZ ;  /* 0x0000000a05047227 */ /* 0x000fe200078e00ff */
[C---:B------:R-:W-:Y:S02]  /*0be0*/  LOP3.LUT R7, R18.reuse, 0x3c, RZ, 0xfc, !PT ;  /* 0x0000003c12077812 */ /* 0x040fe400078efcff */
[----:B------:R-:W-:Y:S01]  /*0bf0*/  LOP3.LUT R16, R18, 0x36, RZ, 0xfc, !PT ;  /* 0x0000003612107812 */ /* 0x000fe200078efcff */
[----:B------:R-:W-:Y:S01]  /*0c00*/  IMAD.MOV R4, RZ, RZ, -R4 ;  /* 0x000000ffff047224 */ /* 0x000fe200078e0a04 */
[----:B------:R-:W-:Y:S01]  /*0c10*/  ISETP.GE.AND P1, PT, R7, RZ, PT ;  /* 0x000000ff0700720c */ /* 0x000fe20003f26270 */
[----:B------:R-:W-:Y:S01]  /*0c20*/  IMAD.HI.U32 R5, R5, R14, RZ ;  /* 0x0000000e05057227 */ /* 0x000fe200078e00ff */
[----:B------:R-:W-:-:S02]  /*0c30*/  IABS R23, R16 ;  /* 0x0000001000177213 */ /* 0x000fc40000000000 */
[C---:B------:R-:W-:Y:S01]  /*0c40*/  LOP3.LUT R22, R18.reuse, 0x30, RZ, 0xfc, !PT ;  /* 0x0000003012167812 */ /* 0x040fe200078efcff */
[----:B------:R-:W-:Y:S01]  /*0c50*/  IMAD R4, R15, R4, R10 ;  /* 0x000000040f047224 */ /* 0x000fe200078e020a */
[----:B------:R-:W-:Y:S01]  /*0c60*/  LOP3.LUT R10, R18, 0x3a, RZ, 0xfc, !PT ;  /* 0x0000003a120a7812 */ /* 0x000fe200078efcff */
[----:B------:R-:W-:Y:S01]  /*0c70*/  IMAD.MOV R5, RZ, RZ, -R5 ;  /* 0x000000ffff057224 */ /* 0x000fe200078e0a05 */
[----:B------:R-:W-:Y:S01]  /*0c80*/  IABS R27, R22 ;  /* 0x00000016001b7213 */ /* 0x000fe20000000000 */
[----:B------:R-:W-:Y:S01]  /*0c90*/  IMAD R17, R17, R6, RZ ;  /* 0x0000000611117224 */ /* 0x000fe200078e02ff */
[C---:B------:R-:W-:Y:S01]  /*0ca0*/  ISETP.GT.U32.AND P0, PT, R15.reuse, R4, PT ;  /* 0x000000040f00720c */ /* 0x040fe20003f04070 */
[----:B------:R-:W-:Y:S01]  /*0cb0*/  IMAD R5, R15, R5, R14 ;  /* 0x000000050f057224 */ /* 0x000fe200078e020e */
[----:B------:R-:W-:Y:S01]  /*0cc0*/  IABS R19, R10 ;  /* 0x0000000a00137213 */ /* 0x000fe20000000000 */
[----:B------:R-:W-:Y:S01]  /*0cd0*/  IMAD.MOV.U32 R12, RZ, RZ, RZ ;  /* 0x000000ffff0c7224 */ /* 0x000fe200078e00ff */
[----:B------:R-:W-:-:S02]  /*0ce0*/  ISETP.GE.AND P4, PT, R10, RZ, PT ;  /* 0x000000ff0a00720c */ /* 0x000fc40003f86270 */
[----:B------:R-:W-:Y:S01]  /*0cf0*/  ISETP.GT.U32.AND P3, PT, R15, R5, PT ;  /* 0x000000050f00720c */ /* 0x000fe20003f64070 */
[----:B------:R-:W-:Y:S01]  /*0d00*/  IMAD.HI.U32 R12, R13, R17, R12 ;  /* 0x000000110d0c7227 */ /* 0x000fe200078e000c */
[----:B------:R-:W-:Y:S02]  /*0d10*/  IABS R17, R7 ;  /* 0x0000000700117213 */ /* 0x000fe40000000000 */
[C---:B------:R-:W-:Y:S02]  /*0d20*/  LOP3.LUT R13, R18.reuse, 0x38, RZ, 0xfc, !PT ;  /* 0x00000038120d7812 */ /* 0x040fe400078efcff */
[----:B------:R-:W-:Y:S01]  /*0d30*/  LOP3.LUT R20, R18, 0x32, RZ, 0xfc, !PT ;  /* 0x0000003212147812 */ /* 0x000fe200078efcff */
[----:B------:R-:W-:Y:S01]  /*0d40*/  @!P0 IMAD.IADD R4, R4, 0x1, -R15 ;  /* 0x0000000104048824 */ /* 0x000fe200078e0a0f */
[----:B------:R-:W-:Y:S01]  /*0d50*/  ISETP.GE.AND P2, PT, R13, RZ, PT ;  /* 0x000000ff0d00720c */ /* 0x000fe20003f46270 */
[----:B------:R-:W-:Y:S01]  /*0d60*/  IMAD.HI.U32 R7, R12, R17, RZ ;  /* 0x000000110c077227 */ /* 0x000fe200078e00ff */
[----:B------:R-:W-:-:S02]  /*0d70*/  IABS R21, R13 ;  /* 0x0000000d00157213 */ /* 0x000fc40000000000 */
[----:B------:R-:W-:Y:S01]  /*0d80*/  ISETP.GT.U32.AND P6, PT, R15, R4, PT ;  /* 0x000000040f00720c */ /* 0x000fe20003fc4070 */
[----:B------:R-:W-:Y:S01]  /*0d90*/  @!P3 IMAD.IADD R5, R5, 0x1, -R15 ;  /* 0x000000010505b824 */ /* 0x000fe200078e0a0f */
[----:B------:R-:W-:Y:S01]  /*0da0*/  ISETP.GE.AND P3, PT, R0, RZ, PT ;  /* 0x000000ff0000720c */ /* 0x000fe20003f66270 */
[----:B------:R-:W-:Y:S01]  /*0db0*/  IMAD.MOV R13, RZ, RZ, -R7 ;  /* 0x000000ffff0d7224 */ /* 0x000fe200078e0a07 */
[----:B------:R-:W-:Y:S01]  /*0dc0*/  LOP3.LUT R26, R18, 0xa, RZ, 0xfc, !PT ;  /* 0x0000000a121a7812 */ /* 0x000fe200078efcff */
[----:B------:R-:W-:Y:S01]  /*0dd0*/  IMAD.HI.U32 R7, R12, R19, RZ ;  /* 0x000000130c077227 */ /* 0x000fe200078e00ff */
[----:B------:R-:W-:Y:S02]  /*0de0*/  ISETP.GT.U32.AND P0, PT, R15, R5, PT ;  /* 0x000000050f00720c */ /* 0x000fe40003f04070 */
[----:B------:R-:W-:Y:S01]  /*0df0*/  IABS R67, R26 ;  /* 0x0000001a00437213 */ /* 0x000fe20000000000 */
[----:B------:R-:W-:Y:S01]  /*0e00*/  IMAD.MOV R7, RZ, RZ, -R7 ;  /* 0x000000ffff077224 */ /* 0x000fe200078e0a07 */
[----:B------:R-:W-:Y:S01]  /*0e10*/  LOP3.LUT R28, R18, 0x8, RZ, 0xfc, !PT ;  /* 0x00000008121c7812 */ /* 0x000fe200078efcff */
[----:B------:R-:W-:Y:S01]  /*0e20*/  IMAD R13, R6, R13, R17 ;  /* 0x0000000d060d7224 */ /* 0x000fe200078e0211 */
[----:B------:R-:W-:Y:S01]  /*0e30*/  LOP3.LUT R30, R18, 0x6, RZ, 0xfc, !PT ;  /* 0x00000006121e7812 */ /* 0x000fe200078efcff */
[----:B------:R-:W-:Y:S01]  /*0e40*/  @!P6 IMAD.IADD R4, R4, 0x1, -R15 ;  /* 0x000000010404e824 */ /* 0x000fe200078e0a0f */
[----:B------:R-:W-:Y:S01]  /*0e50*/  ISETP.GE.AND P6, PT, R3, RZ, PT ;  /* 0x000000ff0300720c */ /* 0x000fe20003fc6270 */
[C---:B------:R-:W-:Y:S01]  /*0e60*/  IMAD R17, R6.reuse, R7, R19 ;  /* 0x0000000706117224 */ /* 0x040fe200078e0213 */
[----:B------:R-:W-:Y:S01]  /*0e70*/  ISETP.GT.U32.AND P5, PT, R6, R13, PT ;  /* 0x0000000d0600720c */ /* 0x000fe20003fa4070 */
[----:B------:R-:W-:Y:S01]  /*0e80*/  @!P3 IMAD.MOV R4, RZ, RZ, -R4 ;  /* 0x000000ffff04b224 */ /* 0x000fe200078e0a04 */
[----:B------:R-:W-:Y:S01]  /*0e90*/  IABS R69, R28 ;  /* 0x0000001c00457213 */ /* 0x000fe20000000000 */
[----:B------:R-:W-:Y:S01]  /*0ea0*/  IMAD.HI.U32 R10, R12, R21, RZ ;  /* 0x000000150c0a7227 */ /* 0x000fe200078e00ff */
[----:B------:R-:W-:-:S02]  /*0eb0*/  ISETP.GT.U32.AND P3, PT, R6, R17, PT ;  /* 0x000000110600720c */ /* 0x000fc40003f64070 */
[----:B------:R-:W-:Y:S01]  /*0ec0*/  LOP3.LUT R32, R18, 0x4, RZ, 0xfc, !PT ;  /* 0x0000000412207812 */ /* 0x000fe200078efcff */
[----:B------:R-:W-:Y:S01]  /*0ed0*/  IMAD.HI.U32 R14, R12, R23, RZ ;  /* 0x000000170c0e7227 */ /* 0x000fe200078e00ff */
[----:B------:R-:W-:Y:S02]  /*0ee0*/  IABS R71, R30 ;  /* 0x0000001e00477213 */ /* 0x000fe40000000000 */
[----:B------:R-:W-:Y:S01]  /*0ef0*/  IABS R73, R32 ;  /* 0x0000002000497213 */ /* 0x000fe20000000000 */
[----:B------:R-:W-:Y:S01]  /*0f00*/  IMAD.MOV R10, RZ, RZ, -R10 ;  /* 0x000000ffff0a7224 */ /* 0x000fe200078e0a0a */
[----:B------:R-:W-:Y:S01]  /*0f10*/  IABS R77, R18 ;  /* 0x00000012004d7213 */ /* 0x000fe20000000000 */
[----:B------:R-:W-:Y:S02]  /*0f20*/  IMAD.MOV R14, RZ, RZ, -R14 ;  /* 0x000000ffff0e7224 */ /* 0x000fe400078e0a0e */
[----:B------:R-:W-:Y:S01]  /*0f30*/  @!P0 IMAD.IADD R5, R5, 0x1, -R15 ;  /* 0x0000000105058824 */ /* 0x000fe200078e0a0f */
[----:B------:R-:W-:Y:S01]  /*0f40*/  LOP3.LUT R15, R18, 0x34, RZ, 0xfc, !PT ;  /* 0x00000034120f7812 */ /* 0x000fe200078efcff */
[----:B------:R-:W-:Y:S01]  /*0f50*/  IMAD R19, R6, R10, R21 ;  /* 0x0000000a06137224 */ /* 0x000fe200078e0215 */
[----:B------:R-:W-:Y:S01]  /*0f60*/  ISETP.NE.AND P0, PT, R8, RZ, PT ;  /* 0x000000ff0800720c */ /* 0x000fe20003f05270 */
[C---:B------:R-:W-:Y:S01]  /*0f70*/  IMAD R21, R6.reuse, R14, R23 ;  /* 0x0000000e06157224 */ /* 0x040fe200078e0217 */
[----:B------:R-:W-:Y:S01]  /*0f80*/  IABS R14, R15 ;  /* 0x0000000f000e7213 */ /* 0x000fe20000000000 */
[----:B------:R-:W-:Y:S01]  /*0f90*/  IMAD.MOV.U32 R10, RZ, RZ, R5 ;  /* 0x000000ffff0a7224 */ /* 0x000fe200078e0005 */
[----:B------:R-:W-:Y:S01]  /*0fa0*/  LOP3.LUT R5, RZ, R8, RZ, 0x33, !PT ;  /* 0x00000008ff057212 */ /* 0x000fe200078e33ff */
[----:B------:R-:W-:Y:S01]  /*0fb0*/  @!P3 IMAD.IADD R17, R17, 0x1, -R6 ;  /* 0x000000011111b824 */ /* 0x000fe200078e0a06 */
[C---:B------:R-:W-:Y:S01]  /*0fc0*/  ISETP.GT.U32.AND P3, PT, R6.reuse, R21, PT ;  /* 0x000000150600720c */ /* 0x040fe20003f64070 */
[----:B------:R-:W-:Y:S01]  /*0fd0*/  @!P6 IMAD.MOV R10, RZ, RZ, -R10 ;  /* 0x000000ffff0ae224 */ /* 0x000fe200078e0a0a */
[----:B------:R-:W-:Y:S01]  /*0fe0*/  SEL R7, R5, R4, !P0 ;  /* 0x0000000405077207 */ /* 0x000fe20004000000 */
[----:B------:R-:W-:Y:S01]  /*0ff0*/  @!P5 IMAD.IADD R13, R13, 0x1, -R6 ;  /* 0x000000010d0dd824 */ /* 0x000fe200078e0a06 */
[----:B------:R-:W-:-:S02]  /*1000*/  ISETP.GT.U32.AND P6, PT, R6, R17, PT ;  /* 0x000000110600720c */ /* 0x000fc40003fc4070 */
[----:B------:R-:W-:Y:S01]  /*1010*/  SEL R8, R5, R10, !P0 ;  /* 0x0000000a05087207 */ /* 0x000fe20004000000 */
[----:B------:R-:W-:Y:S01]  /*1020*/  IMAD.MOV.U32 R5, RZ, RZ, R14 ;  /* 0x000000ffff057224 */ /* 0x000fe200078e000e */
[C---:B------:R-:W-:Y:S01]  /*1030*/  ISETP.GT.U32.AND P5, PT, R6.reuse, R13, PT ;  /* 0x0000000d0600720c */ /* 0x040fe20003fa4070 */
[----:B------:R-:W-:Y:S01]  /*1040*/  IMAD R7, R7, UR5, RZ ;  /* 0x0000000507077c24 */ /* 0x000fe2000f8e02ff */
[----:B------:R-:W-:Y:S01]  /*1050*/  ISETP.GT.U32.AND P0, PT, R6, R19, PT ;  /* 0x000000130600720c */ /* 0x000fe20003f04070 */
[----:B------:R-:W-:Y:S01]  /*1060*/  IMAD.HI.U32 R4, R12, R5, RZ ;  /* 0x000000050c047227 */ /* 0x000fe200078e00ff */
[----:B------:R-:W-:Y:S02]  /*1070*/  IABS R23, R20 ;  /* 0x0000001400177213 */ /* 0x000fe40000000000 */
[----:B------:R-:W-:Y:S01]  /*1080*/  LOP3.LUT R14, R18, 0x2c, RZ, 0xfc, !PT ;  /* 0x0000002c120e7812 */ /* 0x000fe200078efcff */
[----:B------:R-:W-:Y:S02]  /*1090*/  @!P3 IMAD.IADD R21, R21, 0x1, -R6 ;  /* 0x000000011515b824 */ /* 0x000fe400078e0a06 */
[----:B------:R-:W-:Y:S01]  /*10a0*/  IMAD.MOV R10, RZ, RZ, -R4 ;  /* 0x000000ffff0a7224 */ /* 0x000fe200078e0a04 */
[----:B------:R-:W-:Y:S01]  /*10b0*/  IABS R29, R14 ;  /* 0x0000000e001d7213 */ /* 0x000fe20000000000 */
[----:B------:R-:W-:Y:S01]  /*10c0*/  @!P6 IMAD.IADD R17, R17, 0x1, -R6 ;  /* 0x000000011111e824 */ /* 0x000fe200078e0a06 */
[C---:B------:R-:W-:Y:S01]  /*10d0*/  ISETP.GT.U32.AND P6, PT, R6.reuse, R21, PT ;  /* 0x000000150600720c */ /* 0x040fe20003fc4070 */
[----:B------:R-:W-:-:S02]  /*10e0*/  IMAD R5, R6, R10, R5 ;  /* 0x0000000a06057224 */ /* 0x000fc400078e0205 */
[----:B------:R-:W-:-:S04]  /*10f0*/  IMAD.HI.U32 R10, R12, R27, RZ ;  /* 0x0000001b0c0a7227 */ /* 0x000fc800078e00ff */
[----:B------:R-:W-:Y:S02]  /*1100*/  IMAD.MOV R10, RZ, RZ, -R10 ;  /* 0x000000ffff0a7224 */ /* 0x000fe400078e0a0a */
[----:B------:R-:W-:-:S04]  /*1110*/  IMAD.HI.U32 R4, R12, R23, RZ ;  /* 0x000000170c047227 */ /* 0x000fc800078e00ff */
[C---:B------:R-:W-:Y:S02]  /*1120*/  IMAD R27, R6.reuse, R10, R27 ;  /* 0x0000000a061b7224 */ /* 0x040fe400078e021b */
[--C-:B------:R-:W-:Y:S02]  /*1130*/  @!P6 IMAD.IADD R21, R21, 0x1, -R6.reuse ;  /* 0x000000011515e824 */ /* 0x100fe400078e0a06 */
[--C-:B------:R-:W-:Y:S01]  /*1140*/  @!P5 IMAD.IADD R13, R13, 0x1, -R6.reuse ;  /* 0x000000010d0dd824 */ /* 0x100fe200078e0a06 */
[----:B------:R-:W-:Y:S01]  /*1150*/  ISETP.GT.U32.AND P6, PT, R6, R27, PT ;  /* 0x0000001b0600720c */ /* 0x000fe20003fc4070 */
[----:B------:R-:W-:Y:S01]  /*1160*/  @!P0 IMAD.IADD R19, R19, 0x1, -R6 ;  /* 0x0000000113138824 */ /* 0x000fe200078e0a06 */
[----:B------:R-:W-:Y:S01]  /*1170*/  ISETP.GE.AND P5, PT, R16, RZ, PT ;  /* 0x000000ff1000720c */ /* 0x000fe20003fa6270 */
[----:B------:R-:W-:Y:S01]  /*1180*/  IMAD.MOV R4, RZ, RZ, -R4 ;  /* 0x000000ffff047224 */ /* 0x000fe200078e0a04 */
[----:B------:R-:W-:Y:S01]  /*1190*/  ISETP.GE.AND P0, PT, R15, RZ, PT ;  /* 0x000000ff0f00720c */ /* 0x000fe20003f06270 */
[----:B------:R-:W-:Y:S01]  /*11a0*/  IMAD.MOV.U32 R15, RZ, RZ, R13 ;  /* 0x000000ffff0f7224 */ /* 0x000fe200078e000d */
[----:B------:R-:W-:Y:S01]  /*11b0*/  LOP3.LUT R16, R18, 0x2a, RZ, 0xfc, !PT ;  /* 0x0000002a12107812 */ /* 0x000fe200078efcff */
[C---:B------:R-:W-:Y:S01]  /*11c0*/  IMAD R13, R6.reuse, R4, R23 ;  /* 0x00000004060d7224 */ /* 0x040fe200078e0217 */
[----:B------:R-:W-:Y:S01]  /*11d0*/  ISETP.GT.U32.AND P3, PT, R6, R19, PT ;  /* 0x000000130600720c */ /* 0x000fe20003f64070 */
[----:B------:R-:W-:Y:S01]  /*11e0*/  @!P1 IMAD.MOV R15, RZ, RZ, -R15 ;  /* 0x000000ffff0f9224 */ /* 0x000fe200078e0a0f */
[----:B------:R-:W-:Y:S01]  /*11f0*/  IABS R33, R16 ;  /* 0x0000001000217213 */ /* 0x000fe20000000000 */
[----:B------:R-:W-:Y:S01]  /*1200*/  IMAD.HI.U32 R4, R12, R29, RZ ;  /* 0x0000001d0c047227 */ /* 0x000fe200078e00ff */
[----:B------:R-:W-:-:S03]  /*1210*/  ISETP.GT.U32.AND P1, PT, R6, R5, PT ;  /* 0x000000050600720c */ /* 0x000fc60003f24070 */
[----:B------:R-:W-:Y:S02]  /*1220*/  @!P6 IMAD.IADD R27, R27, 0x1, -R6 ;  /* 0x000000011b1be824 */ /* 0x000fe400078e0a06 */
[----:B------:R-:W-:Y:S01]  /*1230*/  @!P4 IMAD.MOV R17, RZ, RZ, -R17 ;  /* 0x000000ffff11c224 */ /* 0x000fe200078e0a11 */
[C---:B------:R-:W-:Y:S01]  /*1240*/  ISETP.GT.U32.AND P4, PT, R6.reuse, R13, PT ;  /* 0x0000000d0600720c */ /* 0x040fe20003f84070 */
[----:B------:R-:W-:Y:S01]  /*1250*/  IMAD.MOV R10, RZ, RZ, -R4 ;  /* 0x000000ffff0a7224 */ /* 0x000fe200078e0a04 */
[----:B------:R-:W-:Y:S01]  /*1260*/  ISETP.GT.U32.AND P6, PT, R6, R27, PT ;  /* 0x0000001b0600720c */ /* 0x000fe20003fc4070 */
[----:B------:R-:W-:-:S04]  /*1270*/  IMAD.HI.U32 R4, R12, R33, RZ ;  /* 0x000000210c047227 */ /* 0x000fc800078e00ff */
[----:B------:R-:W-:Y:S02]  /*1280*/  IMAD.MOV R4, RZ, RZ, -R4 ;  /* 0x000000ffff047224 */ /* 0x000fe400078e0a04 */
[--C-:B------:R-:W-:Y:S01]  /*1290*/  @!P1 IMAD.IADD R5, R5, 0x1, -R6.reuse ;  /* 0x0000000105059824 */ /* 0x100fe200078e0a06 */
[----:B------:R-:W-:Y:S01]  /*12a0*/  ISETP.GE.AND P1, PT, R22, RZ, PT ;  /* 0x000000ff1600720c */ /* 0x000fe20003f26270 */
[----:B------:R-:W-:Y:S01]  /*12b0*/  IMAD R33, R6, R4, R33 ;  /* 0x0000000406217224 */ /* 0x000fe200078e0221 */
[----:B------:R-:W-:Y:S01]  /*12c0*/  LOP3.LUT R22, R18, 0x1a, RZ, 0xfc, !PT ;  /* 0x0000001a12167812 */ /* 0x000fe200078efcff */
[--C-:B------:R-:W-:Y:S01]  /*12d0*/  @!P3 IMAD.IADD R19, R19, 0x1, -R6.reuse ;  /* 0x000000011313b824 */ /* 0x100fe200078e0a06 */
[----:B------:R-:W-:Y:S01]  /*12e0*/  ISETP.GE.AND P3, PT, R20, RZ, PT ;  /* 0x000000ff1400720c */ /* 0x000fe20003f66270 */
[--C-:B------:R-:W-:Y:S01]  /*12f0*/  @!P6 IMAD.IADD R27, R27, 0x1, -R6.reuse ;  /* 0x000000011b1be824 */ /* 0x100fe200078e0a06 */
[C---:B------:R-:W-:Y:S01]  /*1300*/  ISETP.GT.U32.AND P6, PT, R6.reuse, R33, PT ;  /* 0x000000210600720c */ /* 0x040fe20003fc4070 */
[--C-:B------:R-:W-:Y:S01]  /*1310*/  @!P4 IMAD.IADD R13, R13, 0x1, -R6.reuse ;  /* 0x000000010d0dc824 */ /* 0x100fe200078e0a06 */
[----:B------:R-:W-:Y:S01]  /*1320*/  ISETP.GT.U32.AND P4, PT, R6, R5, PT ;  /* 0x000000050600720c */ /* 0x000fe20003f84070 */
[----:B------:R-:W-:Y:S01]  /*1330*/  @!P2 IMAD.MOV R19, RZ, RZ, -R19 ;  /* 0x000000ffff13a224 */ /* 0x000fe200078e0a13 */
[----:B------:R-:W-:Y:S01]  /*1340*/  LOP3.LUT R20, R18, 0x28, RZ, 0xfc, !PT ;  /* 0x0000002812147812 */ /* 0x000fe200078efcff */
[----:B------:R-:W-:Y:S01]  /*1350*/  @!P5 IMAD.MOV R21, RZ, RZ, -R21 ;  /* 0x000000ffff15d224 */ /* 0x000fe200078e0a15 */
[C---:B------:R-:W-:Y:S01]  /*1360*/  ISETP.GT.U32.AND P2, PT, R6.reuse, R13, PT ;  /* 0x0000000d0600720c */ /* 0x040fe20003f44070 */
[----:B------:R-:W-:Y:S01]  /*1370*/  IMAD R29, R6, R10, R29 ;  /* 0x0000000a061d7224 */ /* 0x000fe200078e021d */
[----:B------:R-:W-:Y:S01]  /*1380*/  ISETP.GE.AND P5, PT, R14, RZ, PT ;  /* 0x000000ff0e00720c */ /* 0x000fe20003fa6270 */
[----:B------:R-:W-:Y:S01]  /*1390*/  @!P1 IMAD.MOV R27, RZ, RZ, -R27 ;  /* 0x000000ffff1b9224 */ /* 0x000fe200078e0a1b */
[----:B------:R-:W-:Y:S01]  /*13a0*/  LOP3.LUT R14, R18, 0x24, RZ, 0xfc, !PT ;  /* 0x00000024120e7812 */ /* 0x000fe200078efcff */
[----:B------:R-:W-:Y:S01]  /*13b0*/  IMAD R8, R8, UR5, RZ ;  /* 0x0000000508087c24 */ /* 0x000fe2000f8e02ff */
[----:B------:R-:W-:Y:S01]  /*13c0*/  IABS R35, R20 ;  /* 0x0000001400237213 */ /* 0x000fe20000000000 */
[--C-:B------:R-:W-:Y:S01]  /*13d0*/  @!P6 IMAD.IADD R33, R33, 0x1, -R6.reuse ;  /* 0x000000012121e824 */ /* 0x100fe200078e0a06 */
[----:B------:R-:W-:Y:S01]  /*13e0*/  IABS R37, R14 ;  /* 0x0000000e00257213 */ /* 0x000fe20000000000 */
[--C-:B------:R-:W-:Y:S01]  /*13f0*/  @!P4 IMAD.IADD R5, R5, 0x1, -R6.reuse ;  /* 0x000000010505c824 */ /* 0x100fe200078e0a06 */
[----:B------:R-:W-:Y:S01]  /*1400*/  ISETP.GT.U32.AND P4, PT, R6, R29, PT ;  /* 0x0000001d0600720c */ /* 0x000fe20003f84070 */
[----:B------:R-:W-:Y:S01]  /*1410*/  IMAD.HI.U32 R4, R12, R35, RZ ;  /* 0x000000230c047227 */ /* 0x000fe200078e00ff */
[----:B------:R-:W-:Y:S01]  /*1420*/  ISETP.GT.U32.AND P6, PT, R6, R33, PT ;  /* 0x000000210600720c */ /* 0x000fe20003fc4070 */
[----:B------:R-:W-:Y:S01]  /*1430*/  ULDC UR5, c[0x0][0x240] ;  /* 0x0000900000057ab9 */ /* 0x000fe20000000800 */
[----:B------:R-:W-:Y:S01]  /*1440*/  LOP3.LUT R10, R18, 0x26, RZ, 0xfc, !PT ;  /* 0x00000026120a7812 */ /* 0x000fe200078efcff */
[----:B------:R-:W-:Y:S01]  /*1450*/  @!P2 IMAD.IADD R13, R13, 0x1, -R6 ;  /* 0x000000010d0da824 */ /* 0x000fe200078e0a06 */
[----:B------:R-:W-:Y:S01]  /*1460*/  ISETP.GE.AND P2, PT, R16, RZ, PT ;  /* 0x000000ff1000720c */ /* 0x000fe20003f46270 */
[----:B------:R-:W-:Y:S01]  /*1470*/  IMAD.MOV.U32 R23, RZ, RZ, R5 ;  /* 0x000000ffff177224 */ /* 0x000fe200078e0005 */
[----:B------:R-:W-:Y:S01]  /*1480*/  IABS R31, R10 ;  /* 0x0000000a001f7213 */ /* 0x000fe20000000000 */
[----:B------:R-:W-:Y:S01]  /*1490*/  IMAD.HI.U32 R5, R12, R37, RZ ;  /* 0x000000250c057227 */ /* 0x000fe200078e00ff */
[----:B------:R-:W-:-:S02]  /*14a0*/  LOP3.LUT R16, R18, 0x22, RZ, 0xfc, !PT ;  /* 0x0000002212107812 */ /* 0x000fc400078efcff */
[----:B------:R-:W-:Y:S01]  /*14b0*/  ISETP.GE.AND P1, PT, R10, RZ, PT ;  /* 0x000000ff0a00720c */ /* 0x000fe20003f26270 */
[----:B------:R-:W-:Y:S01]  /*14c0*/  IMAD.MOV.U32 R25, RZ, RZ, R13 ;  /* 0x000000ffff197224 */ /* 0x000fe200078e000d */
[----:B------:R-:W-:Y:S01]  /*14d0*/  IABS R43, R16 ;  /* 0x00000010002b7213 */ /* 0x000fe20000000000 */
[----:B------:R-:W-:Y:S01]  /*14e0*/  IMAD.MOV R13, RZ, RZ, -R5 ;  /* 0x000000ffff0d7224 */ /* 0x000fe200078e0a05 */
[----:B------:R-:W-:Y:S01]  /*14f0*/  IABS R51, R22 ;  /* 0x0000001600337213 */ /* 0x000fe20000000000 */
[----:B------:R-:W-:Y:S02]  /*1500*/  IMAD.MOV R4, RZ, RZ, -R4 ;  /* 0x000000ffff047224 */ /* 0x000fe400078e0a04 */
[----:B------:R-:W-:Y:S02]  /*1510*/  IMAD R13, R6, R13, R37 ;  /* 0x0000000d060d7224 */ /* 0x000fe400078e0225 */
[--C-:B------:R-:W-:Y:S01]  /*1520*/  @!P4 IMAD.IADD R29, R29, 0x1, -R6.reuse ;  /* 0x000000011d1dc824 */ /* 0x100fe200078e0a06 */
[----:B------:R-:W-:Y:S01]  /*1530*/  ISETP.GE.AND P4, PT, R20, RZ, PT ;  /* 0x000000ff1400720c */ /* 0x000fe20003f86270 */
[----:B------:R-:W-:Y:S01]  /*1540*/  @!P6 IMAD.IADD R33, R33, 0x1, -R6 ;  /* 0x000000012121e824 */ /* 0x000fe200078e0a06 */
[C---:B------:R-:W-:Y:S01]  /*1550*/  ISETP.GT.U32.AND P6, PT, R6.reuse, R13, PT ;  /* 0x0000000d0600720c */ /* 0x040fe20003fc4070 */
[----:B------:R-:W-:Y:S01]  /*1560*/  IMAD R35, R6, R4, R35 ;  /* 0x0000000406237224 */ /* 0x000fe200078e0223 */
[----:B------:R-:W-:Y:S01]  /*1570*/  LOP3.LUT R20, R18, 0x20, RZ, 0xfc, !PT ;  /* 0x0000002012147812 */ /* 0x000fe200078efcff */
[----:B------:R-:W-:-:S03]  /*1580*/  IMAD.HI.U32 R4, R12, R31, RZ ;  /* 0x0000001f0c047227 */ /* 0x000fc600078e00ff */
[----:B------:R-:W-:Y:S01]  /*1590*/  IABS R37, R20 ;  /* 0x0000001400257213 */ /* 0x000fe20000000000 */
[----:B------:R-:W-:Y:S01]  /*15a0*/  @!P0 IMAD.MOV R23, RZ, RZ, -R23 ;  /* 0x000000ffff178224 */ /* 0x000fe200078e0a17 */
[C---:B------:R-:W-:Y:S01]  /*15b0*/  ISETP.GT.U32.AND P0, PT, R6.reuse, R29, PT ;  /* 0x0000001d0600720c */ /* 0x040fe20003f04070 */
[----:B------:R-:W-:Y:S02]  /*15c0*/  IMAD.MOV R4, RZ, RZ, -R4 ;  /* 0x000000ffff047224 */ /* 0x000fe400078e0a04 */
[----:B------:R-:W-:Y:S01]  /*15d0*/  @!P3 IMAD.MOV R25, RZ, RZ, -R25 ;  /* 0x000000ffff19b224 */ /* 0x000fe200078e0a19 */
[C---:B------:R-:W-:Y:S01]  /*15e0*/  ISETP.GT.U32.AND P3, PT, R6.reuse, R35, PT ;  /* 0x000000230600720c */ /* 0x040fe20003f64070 */
[----:B------:R-:W-:Y:S02]  /*15f0*/  IMAD R5, R6, R4, R31 ;  /* 0x0000000406057224 */ /* 0x000fe400078e021f */
[----:B------:R-:W-:-:S04]  /*1600*/  IMAD.HI.U32 R4, R12, R43, RZ ;  /* 0x0000002b0c047227 */ /* 0x000fc800078e00ff */
[----:B------:R-:W-:Y:S02]  /*1610*/  @!P6 IMAD.IADD R13, R13, 0x1, -R6 ;  /* 0x000000010d0de824 */ /* 0x000fe400078e0a06 */
[----:B------:R-:W-:Y:S02]  /*1620*/  IMAD.MOV R4, RZ, RZ, -R4 ;  /* 0x000000ffff047224 */ /* 0x000fe400078e0a04 */
[----:B------:R-:W-:Y:S01]  /*1630*/  @!P0 IMAD.IADD R29, R29, 0x1, -R6 ;  /* 0x000000011d1d8824 */ /* 0x000fe200078e0a06 */
[C---:B------:R-:W-:Y:S01]  /*1640*/  ISETP.GT.U32.AND P0, PT, R6.reuse, R5, PT ;  /* 0x000000050600720c */ /* 0x040fe20003f04070 */
[C---:B------:R-:W-:Y:S01]  /*1650*/  IMAD R43, R6.reuse, R4, R43 ;  /* 0x00000004062b7224 */ /* 0x040fe200078e022b */
[----:B------:R-:W-:Y:S01]  /*1660*/  ISETP.GT.U32.AND P6, PT, R6, R13, PT ;  /* 0x0000000d0600720c */ /* 0x000fe20003fc4070 */
[----:B------:R-:W-:-:S04]  /*1670*/  IMAD.HI.U32 R4, R12, R37, RZ ;  /* 0x000000250c047227 */ /* 0x000fc800078e00ff */
[----:B------:R-:W-:Y:S01]  /*1680*/  @!P3 IMAD.IADD R35, R35, 0x1, -R6 ;  /* 0x000000012323b824 */ /* 0x000fe200078e0a06 */
[----:B------:R-:W-:Y:S01]  /*1690*/  ISETP.GE.AND P3, PT, R14, RZ, PT ;  /* 0x000000ff0e00720c */ /* 0x000fe20003f66270 */
[----:B------:R-:W-:Y:S01]  /*16a0*/  IMAD.MOV R4, RZ, RZ, -R4 ;  /* 0x000000ffff047224 */ /* 0x000fe200078e0a04 */
[----:B------:R-:W-:Y:S01]  /*16b0*/  LOP3.LUT R14, R18, 0x1c, RZ, 0xfc, !PT ;  /* 0x0000001c120e7812 */ /* 0x000fe200078efcff */
[----:B------:R-:W-:Y:S02]  /*16c0*/  IMAD.MOV.U32 R31, RZ, RZ, R29 ;  /* 0x000000ffff1f7224 */ /* 0x000fe400078e001d */
[C---:B------:R-:W-:Y:S01]  /*16d0*/  IMAD R29, R6.reuse, R4, R37 ;  /* 0x00000004061d7224 */ /* 0x040fe200078e0225 */
[----:B------:R-:W-:Y:S01]  /*16e0*/  IABS R47, R14 ;  /* 0x0000000e002f7213 */ /* 0x000fe20000000000 */
[--C-:B------:R-:W-:Y:S01]  /*16f0*/  @!P0 IMAD.IADD R5, R5, 0x1, -R6.reuse ;  /* 0x0000000105058824 */ /* 0x100fe200078e0a06 */
[C---:B------:R-:W-:Y:S01]  /*1700*/  ISETP.GT.U32.AND P0, PT, R6.reuse, R35, PT ;  /* 0x000000230600720c */ /* 0x040fe20003f04070 */
[----:B------:R-:W-:Y:S01]  /*1710*/  @!P6 IMAD.IADD R13, R13, 0x1, -R6 ;  /* 0x000000010d0de824 */ /* 0x000fe200078e0a06 */
[----:B------:R-:W-:Y:S01]  /*1720*/  ISETP.GT.U32.AND P6, PT, R6, R29, PT ;  /* 0x0000001d0600720c */ /* 0x000fe20003fc4070 */
[----:B------:R-:W-:-:S04]  /*1730*/  IMAD.HI.U32 R4, R12, R47, RZ ;  /* 0x0000002f0c047227 */ /* 0x000fc800078e00ff */
[----:B------:R-:W-:Y:S01]  /*1740*/  @!P5 IMAD.MOV R31, RZ, RZ, -R31 ;  /* 0x000000ffff1fd224 */ /* 0x000fe200078e0a1f */
[C---:B------:R-:W-:Y:S01]  /*1750*/  ISETP.GT.U32.AND P5, PT, R6.reuse, R5, PT ;  /* 0x000000050600720c */ /* 0x040fe20003fa4070 */
[----:B------:R-:W-:Y:S02]  /*1760*/  IMAD.MOV R4, RZ, RZ, -R4 ;  /* 0x000000ffff047224 */ /* 0x000fe400078e0a04 */
[----:B------:R-:W-:Y:S01]  /*1770*/  @!P2 IMAD.MOV R33, RZ, RZ, -R33 ;  /* 0x000000ffff21a224 */ /* 0x000fe200078e0a21 */
[C---:B------:R-:W-:Y:S01]  /*1780*/  ISETP.GT.U32.AND P2, PT, R6.reuse, R43, PT ;  /* 0x0000002b0600720c */ /* 0x040fe20003f44070 */
[----:B------:R-:W-:Y:S02]  /*1790*/  IMAD R47, R6, R4, R47 ;  /* 0x00000004062f7224 */ /* 0x000fe400078e022f */
[--C-:B------:R-:W-:Y:S01]  /*17a0*/  @!P0 IMAD.IADD R35, R35, 0x1, -R6.reuse ;  /* 0x0000000123238824 */ /* 0x100fe200078e0a06 */
[----:B------:R-:W-:Y:S01]  /*17b0*/  ISETP.GE.AND P0, PT, R16, RZ, PT ;  /* 0x000000ff1000720c */ /* 0x000fe20003f06270 */
[----:B------:R-:W-:Y:S01]  /*17c0*/  @!P6 IMAD.IADD R29, R29, 0x1, -R6 ;  /* 0x000000011d1de824 */ /* 0x000fe200078e0a06 */
[----:B------:R-:W-:Y:S01]  /*17d0*/  ISETP.GT.U32.AND P6, PT, R6, R47, PT ;  /* 0x0000002f0600720c */ /* 0x000fe20003fc4070 */
[----:B------:R-:W-:Y:S01]  /*17e0*/  IMAD.HI.U32 R10, R12, R51, RZ ;  /* 0x000000330c0a7227 */ /* 0x000fe200078e00ff */
[----:B------:R-:W-:-:S03]  /*17f0*/  LOP3.LUT R16, R18, 0x18, RZ, 0xfc, !PT ;  /* 0x0000001812107812 */ /* 0x000fc600078efcff */
[--C-:B------:R-:W-:Y:S01]  /*1800*/  @!P5 IMAD.IADD R5, R5, 0x1, -R6.reuse ;  /* 0x000000010505d824 */ /* 0x100fe200078e0a06 */
[----:B------:R-:W-:Y:S01]  /*1810*/  IABS R4, R16 ;  /* 0x0000001000047213 */ /* 0x000fe20000000000 */
[----:B------:R-:W-:Y:S01]  /*1820*/  IMAD.MOV.U32 R37, RZ, RZ, R35 ;  /* 0x000000ffff257224 */ /* 0x000fe200078e0023 */
[----:B------:R-:W-:Y:S01]  /*1830*/  ISETP.GE.AND P5, PT, R20, RZ, PT ;  /* 0x000000ff1400720c */ /* 0x000fe20003fa6270 */
[----:B------:R-:W-:Y:S01]  /*1840*/  IMAD.MOV.U32 R39, RZ, RZ, R5 ;  /* 0x000000ffff277224 */ /* 0x000fe200078e0005 */
[----:B------:R-:W-:Y:S01]  /*1850*/  LOP3.LUT R20, R18, 0x14, RZ, 0xfc, !PT ;  /* 0x0000001412147812 */ /* 0x000fe200078efcff */
[----:B------:R-:W-:Y:S01]  /*1860*/  @!P2 IMAD.IADD R43, R43, 0x1, -R6 ;  /* 0x000000012b2ba824 */ /* 0x000fe200078e0a06 */
[----:B------:R-:W-:Y:S01]  /*1870*/  ISETP.GE.AND P2, PT, R14, RZ, PT ;  /* 0x000000ff0e00720c */ /* 0x000fe20003f46270 */
[----:B------:R-:W-:Y:S01]  /*1880*/  IMAD.MOV.U32 R35, RZ, RZ, R4 ;  /* 0x000000ffff237224 */ /* 0x000fe200078e0004 */
[----:B------:R-:W-:Y:S01]  /*1890*/  LOP3.LUT R14, R18, 0x16, RZ, 0xfc, !PT ;  /* 0x00000016120e7812 */ /* 0x000fe200078efcff */
[----:B------:R-:W-:Y:S01]  /*18a0*/  @!P1 IMAD.MOV R39, RZ, RZ, -R39 ;  /* 0x000000ffff279224 */ /* 0x000fe200078e0a27 */
[----:B------:R-:W-:Y:S01]  /*18b0*/  ISETP.GT.U32.AND P1, PT, R6, R29, PT ;  /* 0x0000001d0600720c */ /* 0x000fe20003f24070 */
[----:B------:R-:W-:Y:S01]  /*18c0*/  IMAD.MOV R10, RZ, RZ, -R10 ;  /* 0x000000ffff0a7224 */ /* 0x000fe200078e0a0a */
[----:B------:R-:W-:Y:S01]  /*18d0*/  IABS R5, R14 ;  /* 0x0000000e00057213 */ /* 0x000fe20000000000 */
[----:B------:R-:W-:-:S02]  /*18e0*/  @!P6 IMAD.IADD R47, R47, 0x1, -R6 ;  /* 0x000000012f2fe824 */ /* 0x000fc400078e0a06 */
[----:B------:R-:W-:-:S03]  /*18f0*/  IMAD.HI.U32 R4, R12, R35, RZ ;  /* 0x000000230c047227 */ /* 0x000fc600078e00ff */
[C---:B------:R-:W-:Y:S01]  /*1900*/  ISETP.GT.U32.AND P6, PT, R6.reuse, R47, PT ;  /* 0x0000002f0600720c */ /* 0x040fe20003fc4070 */
[C---:B------:R-:W-:Y:S01]  /*1910*/  IMAD R51, R6.reuse, R10, R51 ;  /* 0x0000000a06337224 */ /* 0x040fe200078e0233 */
[----:B------:R-:W-:Y:S01]  /*1920*/  IABS R10, R20 ;  /* 0x00000014000a7213 */ /* 0x000fe20000000000 */
[----:B------:R-:W-:Y:S02]  /*1930*/  IMAD.MOV R4, RZ, RZ, -R4 ;  /* 0x000000ffff047224 */ /* 0x000fe400078e0a04 */
[----:B------:R-:W-:Y:S01]  /*1940*/  @!P4 IMAD.MOV R37, RZ, RZ, -R37 ;  /* 0x000000ffff25c224 */ /* 0x000fe200078e0a25 */
[C---:B------:R-:W-:Y:S01]  /*1950*/  ISETP.GT.U32.AND P4, PT, R6.reuse, R43, PT ;  /* 0x0000002b0600720c */ /* 0x040fe20003f84070 */
[----:B------:R-:W-:Y:S02]  /*1960*/  IMAD.MOV.U32 R41, RZ, RZ, R13 ;  /* 0x000000ffff297224 */ /* 0x000fe400078e000d */
[----:B------:R-:W-:Y:S02]  /*1970*/  IMAD.MOV.U32 R13, RZ, RZ, R5 ;  /* 0x000000ffff0d7224 */ /* 0x000fe400078e0005 */
[----:B------:R-:W-:-:S02]  /*1980*/  IMAD R5, R6, R4, R35 ;  /* 0x0000000406057224 */ /* 0x000fc400078e0223 */
[----:B------:R-:W-:Y:S02]  /*1990*/  IMAD.MOV.U32 R35, RZ, RZ, R10 ;  /* 0x000000ffff237224 */ /* 0x000fe400078e000a */
[----:B------:R-:W-:Y:S01]  /*19a0*/  @!P1 IMAD.IADD R29, R29, 0x1, -R6 ;  /* 0x000000011d1d9824 */ /* 0x000fe200078e0a06 */
[----:B------:R-:W-:Y:S01]  /*19b0*/  ISETP.GT.U32.AND P1, PT, R6, R5, PT ;  /* 0x000000050600720c */ /* 0x000fe20003f24070 */
[----:B------:R-:W-:-:S04]  /*19c0*/  IMAD.HI.U32 R10, R12, R35, RZ ;  /* 0x000000230c0a7227 */ /* 0x000fc800078e00ff */
[----:B------:R-:W-:-:S04]  /*19d0*/  IMAD.HI.U32 R4, R12, R13, RZ ;  /* 0x0000000d0c047227 */ /* 0x000fc800078e00ff */
[----:B------:R-:W-:Y:S02]  /*19e0*/  IMAD.MOV R10, RZ, RZ, -R10 ;  /* 0x000000ffff0a7224 */ /* 0x000fe400078e0a0a */
[--C-:B------:R-:W-:Y:S02]  /*19f0*/  @!P6 IMAD.IADD R47, R47, 0x1, -R6.reuse ;  /* 0x000000012f2fe824 */ /* 0x100fe400078e0a06 */
[----:B------:R-:W-:Y:S01]  /*1a00*/  @!P4 IMAD.IADD R43, R43, 0x1, -R6 ;  /* 0x000000012b2bc824 */ /* 0x000fe200078e0a06 */
[----:B------:R-:W-:Y:S01]  /*1a10*/  ISETP.GE.AND P4, PT, R22, RZ, PT ;  /* 0x000000ff1600720c */ /* 0x000fe20003f86270 */
[----:B------:R-:W-:Y:S01]  /*1a20*/  IMAD.MOV R4, RZ, RZ, -R4 ;  /* 0x000000ffff047224 */ /* 0x000fe200078e0a04 */
[----:B------:R-:W-:Y:S01]  /*1a30*/  LOP3.LUT R22, R18, 0x12, RZ, 0xfc, !PT ;  /* 0x0000001212167812 */ /* 0x000fe200078efcff */
[C---:B------:R-:W-:Y:S02]  /*1a40*/  IMAD R35, R6.reuse, R10, R35 ;  /* 0x0000000a06237224 */ /* 0x040fe400078e0223 */
[----:B------:R-:W-:Y:S01]  /*1a50*/  IMAD.MOV.U32 R49, RZ, RZ, R47 ;  /* 0x000000ffff317224 */ /* 0x000fe200078e002f */
[----:B------:R-:W-:Y:S01]  /*1a60*/  IABS R59, R22 ;  /* 0x00000016003b7213 */ /* 0x000fe20000000000 */
[----:B------:R-:W-:Y:S01]  /*1a70*/  @!P3 IMAD.MOV R41, RZ, RZ, -R41 ;  /* 0x000000ffff29b224 */ /* 0x000fe200078e0a29 */
[C---:B------:R-:W-:Y:S01]  /*1a80*/  ISETP.GT.U32.AND P3, PT, R6.reuse, R51, PT ;  /* 0x000000330600720c */ /* 0x040fe20003f64070 */
[----:B------:R-:W-:-:S02]  /*1a90*/  IMAD R13, R6, R4, R13 ;  /* 0x00000004060d7224 */ /* 0x000fc400078e020d */
[----:B------:R-:W-:Y:S01]  /*1aa0*/  @!P2 IMAD.MOV R49, RZ, RZ, -R49 ;  /* 0x000000ffff31a224 */ /* 0x000fe200078e0a31 */
[C---:B------:R-:W-:Y:S01]  /*1ab0*/  ISETP.GT.U32.AND P2, PT, R6.reuse, R35, PT ;  /* 0x000000230600720c */ /* 0x040fe20003f44070 */
[----:B------:R-:W-:Y:S01]  /*1ac0*/  @!P1 IMAD.IADD R5, R5, 0x1, -R6 ;  /* 0x0000000105059824 */ /* 0x000fe200078e0a06 */
[----:B------:R-:W-:Y:S01]  /*1ad0*/  ISETP.GT.U32.AND P6, PT, R6, R13, PT ;  /* 0x0000000d0600720c */ /* 0x000fe20003fc4070 */
[----:B------:R-:W-:Y:S02]  /*1ae0*/  @!P0 IMAD.MOV R43, RZ, RZ, -R43 ;  /* 0x000000ffff2b8224 */ /* 0x000fe400078e0a2b */
[----:B------:R-:W-:Y:S01]  /*1af0*/  IMAD.HI.U32 R4, R12, R59, RZ ;  /* 0x0000003b0c047227 */ /* 0x000fe200078e00ff */
[----:B------:R-:W-:-:S03]  /*1b00*/  ISETP.GT.U32.AND P0, PT, R6, R5, PT ;  /* 0x000000050600720c */ /* 0x000fc60003f04070 */
[----:B------:R-:W-:Y:S01]  /*1b10*/  IMAD.MOV R10, RZ, RZ, -R4 ;  /* 0x000000ffff0a7224 */ /* 0x000fe200078e0a04 */
[----:B------:R-:W-:Y:S01]  /*1b20*/  LOP3.LUT R4, R18, 0x10, RZ, 0xfc, !PT ;  /* 0x0000001012047812 */ /* 0x000fe200078efcff */
[--C-:B------:R-:W-:Y:S01]  /*1b30*/  @!P3 IMAD.IADD R51, R51, 0x1, -R6.reuse ;  /* 0x000000013333b824 */ /* 0x100fe200078e0a06 */
[----:B------:R-:W-:Y:S01]  /*1b40*/  ISETP.GE.AND P3, PT, R16, RZ, PT ;  /* 0x000000ff1000720c */ /* 0x000fe20003f66270 */
[--C-:B------:R-:W-:Y:S01]  /*1b50*/  @!P2 IMAD.IADD R35, R35, 0x1, -R6.reuse ;  /* 0x000000012323a824 */ /* 0x100fe200078e0a06 */
[----:B------:R-:W-:Y:S01]  /*1b60*/  IABS R61, R4 ;  /* 0x00000004003d7213 */ /* 0x000fe20000000000 */
[--C-:B------:R-:W-:Y:S01]  /*1b70*/  @!P6 IMAD.IADD R13, R13, 0x1, -R6.reuse ;  /* 0x000000010d0de824 */ /* 0x100fe200078e0a06 */
[----:B------:R-:W-:Y:S01]  /*1b80*/  ISETP.GE.AND P6, PT, R4, RZ, PT ;  /* 0x000000ff0400720c */ /* 0x000fe20003fc6270 */
[C---:B------:R-:W-:Y:S01]  /*1b90*/  IMAD R59, R6.reuse, R10, R59 ;  /* 0x0000000a063b7224 */ /* 0x040fe200078e023b */
[----:B------:R-:W-:Y:S01]  /*1ba0*/  ISETP.GT.U32.AND P2, PT, R6, R35, PT ;  /* 0x000000230600720c */ /* 0x000fe20003f44070 */
[----:B------:R-:W-:Y:S01]  /*1bb0*/  @!P0 IMAD.IADD R5, R5, 0x1, -R6 ;  /* 0x0000000105058824 */ /* 0x000fe200078e0a06 */
[----:B------:R-:W-:Y:S01]  /*1bc0*/  LOP3.LUT R10, R18, 0xc, RZ, 0xfc, !PT ;  /* 0x0000000c120a7812 */ /* 0x000fe200078efcff */
[----:B------:R-:W-:Y:S01]  /*1bd0*/  IMAD.HI.U32 R4, R12, R61, RZ ;  /* 0x0000003d0c047227 */ /* 0x000fe200078e00ff */
[----:B------:R-:W-:-:S02]  /*1be0*/  ISETP.GT.U32.AND P1, PT, R6, R51, PT ;  /* 0x000000330600720c */ /* 0x000fc40003f24070 */
[----:B------:R-:W-:Y:S01]  /*1bf0*/  IABS R65, R10 ;  /* 0x0000000a00417213 */ /* 0x000fe20000000000 */
[----:B------:R-:W-:Y:S01]  /*1c00*/  IMAD.MOV.U32 R53, RZ, RZ, R5 ;  /* 0x000000ffff357224 */ /* 0x000fe200078e0005 */
[----:B------:R-:W-:Y:S01]  /*1c10*/  LEA.HI R16, R11, R2, RZ, 0x1a ;  /* 0x000000020b107211 */ /* 0x000fe200078fd0ff */
[----:B------:R-:W-:Y:S01]  /*1c20*/  IMAD.MOV R5, RZ, RZ, -R4 ;  /* 0x000000ffff057224 */ /* 0x000fe200078e0a04 */
[----:B------:R-:W-:Y:S01]  /*1c30*/  ISETP.GE.AND P0, PT, R22, RZ, PT ;  /* 0x000000ff1600720c */ /* 0x000fe20003f06270 */
[----:B------:R-:W-:Y:S01]  /*1c40*/  @!P3 IMAD.MOV R53, RZ, RZ, -R53 ;  /* 0x000000ffff35b224 */ /* 0x000fe200078e0a35 */
[C---:B------:R-:W-:Y:S01]  /*1c50*/  ISETP.GT.U32.AND P3, PT, R6.reuse, R59, PT ;  /* 0x0000003b0600720c */ /* 0x040fe20003f64070 */
[----:B------:R-:W-:Y:S02]  /*1c60*/  IMAD R61, R6, R5, R61 ;  /* 0x00000005063d7224 */ /* 0x000fe400078e023d */
[----:B------:R-:W-:Y:S02]  /*1c70*/  @!P2 IMAD.IADD R35, R35, 0x1, -R6 ;  /* 0x000000012323a824 */ /* 0x000fe400078e0a06 */
[----:B------:R-:W-:Y:S01]  /*1c80*/  IMAD.HI.U32 R4, R12, R65, RZ ;  /* 0x000000410c047227 */ /* 0x000fe200078e00ff */
[----:B------:R-:W-:-:S03]  /*1c90*/  ISETP.GT.U32.AND P2, PT, R6, R61, PT ;  /* 0x0000003d0600720c */ /* 0x000fc60003f44070 */
[----:B------:R-:W-:-:S04]  /*1ca0*/  IMAD.HI.U32 R5, R12, R67, RZ ;  /* 0x000000430c057227 */ /* 0x000fc800078e00ff */
[----:B------:R-:W-:Y:S02]  /*1cb0*/  @!P3 IMAD.IADD R59, R59, 0x1, -R6 ;  /* 0x000000013b3bb824 */ /* 0x000fe400078e0a06 */
[----:B------:R-:W-:Y:S02]  /*1cc0*/  IMAD.MOV R4, RZ, RZ, -R4 ;  /* 0x000000ffff047224 */ /* 0x000fe400078e0a04 */
[--C-:B------:R-:W-:Y:S01]  /*1cd0*/  @!P1 IMAD.IADD R51, R51, 0x1, -R6.reuse ;  /* 0x0000000133339824 */ /* 0x100fe200078e0a06 */
[----:B------:R-:W-:Y:S01]  /*1ce0*/  ISETP.GT.U32.AND P3, PT, R6, R59, PT ;  /* 0x0000003b0600720c */ /* 0x000fe20003f64070 */
[----:B------:R-:W-:Y:S01]  /*1cf0*/  @!P2 IMAD.IADD R61, R61, 0x1, -R6 ;  /* 0x000000013d3da824 */ /* 0x000fe200078e0a06 */
[----:B------:R-:W-:Y:S01]  /*1d00*/  ISETP.GE.AND P1, PT, R20, RZ, PT ;  /* 0x000000ff1400720c */ /* 0x000fe20003f26270 */
[----:B------:R-:W-:Y:S02]  /*1d10*/  IMAD.MOV R5, RZ, RZ, -R5 ;  /* 0x000000ffff057224 */ /* 0x000fe400078e0a05 */
[C---:B------:R-:W-:Y:S01]  /*1d20*/  IMAD R65, R6.reuse, R4, R65 ;  /* 0x0000000406417224 */ /* 0x040fe200078e0241 */
[C---:B------:R-:W-:Y:S01]  /*1d30*/  ISETP.GT.U32.AND P2, PT, R6.reuse, R61, PT ;  /* 0x0000003d0600720c */ /* 0x040fe20003f44070 */
[----:B------:R-:W-:Y:S01]  /*1d40*/  @!P4 IMAD.MOV R51, RZ, RZ, -R51 ;  /* 0x000000ffff33c224 */ /* 0x000fe200078e0a33 */
[C---:B------:R-:W-:Y:S01]  /*1d50*/  ISETP.GT.U32.AND P4, PT, R6.reuse, R13, PT ;  /* 0x0000000d0600720c */ /* 0x040fe20003f84070 */
[----:B------:R-:W-:-:S02]  /*1d60*/  IMAD R67, R6, R5, R67 ;  /* 0x0000000506437224 */ /* 0x000fc400078e0243 */
[----:B------:R-:W-:-:S04]  /*1d70*/  IMAD.HI.U32 R4, R12, R69, RZ ;  /* 0x000000450c047227 */ /* 0x000fc800078e00ff */
[--C-:B------:R-:W-:Y:S01]  /*1d80*/  @!P3 IMAD.IADD R59, R59, 0x1, -R6.reuse ;  /* 0x000000013b3bb824 */ /* 0x100fe200078e0a06 */
[C---:B------:R-:W-:Y:S01]  /*1d90*/  ISETP.GT.U32.AND P3, PT, R6.reuse, R65, PT ;  /* 0x000000410600720c */ /* 0x040fe20003f64070 */
[----:B------:R-:W-:Y:S02]  /*1da0*/  IMAD.MOV.U32 R45, RZ, RZ, R29 ;  /* 0x000000ffff2d7224 */ /* 0x000fe400078e001d */
[----:B------:R-:W-:Y:S01]  /*1db0*/  @!P2 IMAD.IADD R61, R61, 0x1, -R6 ;  /* 0x000000013d3da824 */ /* 0x000fe200078e0a06 */
[----:B------:R-:W-:Y:S01]  /*1dc0*/  ISETP.GT.U32.AND P2, PT, R6, R67, PT ;  /* 0x000000430600720c */ /* 0x000fe20003f44070 */
[----:B------:R-:W-:Y:S02]  /*1dd0*/  IMAD.MOV R4, RZ, RZ, -R4 ;  /* 0x000000ffff047224 */ /* 0x000fe400078e0a04 */
[----:B------:R-:W-:Y:S01]  /*1de0*/  @!P5 IMAD.MOV R45, RZ, RZ, -R45 ;  /* 0x000000ffff2dd224 */ /* 0x000fe200078e0a2d */
[----:B------:R-:W-:Y:S01]  /*1df0*/  ISETP.GE.AND P5, PT, R14, RZ, PT ;  /* 0x000000ff0e00720c */ /* 0x000fe20003fa6270 */
[----:B------:R-:W-:-:S02]  /*1e00*/  IMAD R69, R6, R4, R69 ;  /* 0x0000000406457224 */ /* 0x000fc400078e0245 */
[--C-:B------:R-:W-:Y:S01]  /*1e10*/  @!P4 IMAD.IADD R13, R13, 0x1, -R6.reuse ;  /* 0x000000010d0dc824 */ /* 0x100fe200078e0a06 */
[----:B------:R-:W-:Y:S01]  /*1e20*/  ISETP.GE.AND P4, PT, R10, RZ, PT ;  /* 0x000000ff0a00720c */ /* 0x000fe20003f86270 */
[--C-:B------:R-:W-:Y:S01]  /*1e30*/  @!P3 IMAD.IADD R65, R65, 0x1, -R6.reuse ;  /* 0x000000014141b824 */ /* 0x100fe200078e0a06 */
[----:B------:R-:W-:Y:S01]  /*1e40*/  ISETP.GT.U32.AND P3, PT, R6, R69, PT ;  /* 0x000000450600720c */ /* 0x000fe20003f64070 */
[----:B------:R-:W-:Y:S02]  /*1e50*/  IMAD.MOV.U32 R55, RZ, RZ, R13 ;  /* 0x000000ffff377224 */ /* 0x000fe400078e000d */
[----:B------:R-:W-:Y:S02]  /*1e60*/  @!P2 IMAD.IADD R67, R67, 0x1, -R6 ;  /* 0x000000014343a824 */ /* 0x000fe400078e0a06 */
[----:B------:R-:W-:Y:S02]  /*1e70*/  VIADD R20, R16, 0x3e ;  /* 0x0000003e10147836 */ /* 0x000fe40000000000 */
[----:B------:R-:W-:Y:S01]  /*1e80*/  @!P5 IMAD.MOV R55, RZ, RZ, -R55 ;  /* 0x000000ffff37d224 */ /* 0x000fe200078e0a37 */
[----:B------:R-:W-:Y:S01]  /*1e90*/  ISETP.GT.U32.AND P5, PT, R6, R65, PT ;  /* 0x000000410600720c */ /* 0x000fe20003fa4070 */
[----:B------:R-:W-:Y:S01]  /*1ea0*/  VIADD R22, R16, 0x2e ;  /* 0x0000002e10167836 */ /* 0x000fe20000000000 */
[----:B------:R-:W-:Y:S01]  /*1eb0*/  ISETP.GT.U32.AND P2, PT, R6, R67, PT ;  /* 0x000000430600720c */ /* 0x000fe20003f44070 */
[----:B------:R-:W-:Y:S01]  /*1ec0*/  IMAD.HI.U32 R5, R12, R71, RZ ;  /* 0x000000470c057227 */ /* 0x000fe200078e00ff */
[----:B------:R-:W-:-:S02]  /*1ed0*/  IABS R29, R20 ;  /* 0x00000014001d7213 */ /* 0x000fc40000000000 */
[----:B------:R-:W-:Y:S01]  /*1ee0*/  IABS R47, R22 ;  /* 0x00000016002f7213 */ /* 0x000fe20000000000 */
[----:B------:R-:W-:-:S04]  /*1ef0*/  IMAD.HI.U32 R10, R12, R73, RZ ;  /* 0x000000490c0a7227 */ /* 0x000fc800078e00ff */
[----:B------:R-:W-:Y:S02]  /*1f00*/  IMAD.MOV R14, RZ, RZ, -R5 ;  /* 0x000000ffff0e7224 */ /* 0x000fe400078e0a05 */
[----:B------:R-:W-:Y:S02]  /*1f10*/  IMAD.MOV R10, RZ, RZ, -R10 ;  /* 0x000000ffff0a7224 */ /* 0x000fe400078e0a0a */
[----:B------:R-:W-:Y:S02]  /*1f20*/  @!P3 IMAD.IADD R69, R69, 0x1, -R6 ;  /* 0x000000014545b824 */ /* 0x000fe400078e0a06 */
[----:B------:R-:W-:-:S03]  /*1f30*/  IMAD.HI.U32 R4, R12, R29, RZ ;  /* 0x0000001d0c047227 */ /* 0x000fc600078e00ff */
[C---:B------:R-:W-:Y:S01]  /*1f40*/  ISETP.GT.U32.AND P3, PT, R6.reuse, R69, PT ;  /* 0x000000450600720c */ /* 0x040fe20003f64070 */
[C---:B------:R-:W-:Y:S02]  /*1f50*/  IMAD R71, R6.reuse, R14, R71 ;  /* 0x0000000e06477224 */ /* 0x040fe400078e0247 */
[----:B------:R-:W-:Y:S02]  /*1f60*/  IMAD R73, R6, R10, R73 ;  /* 0x0000000a06497224 */ /* 0x000fe400078e0249 */
[----:B------:R-:W-:-:S04]  /*1f70*/  IMAD.HI.U32 R5, R12, R47, RZ ;  /* 0x0000002f0c057227 */ /* 0x000fc800078e00ff */
[----:B------:R-:W-:Y:S02]  /*1f80*/  IMAD.MOV R4, RZ, RZ, -R4 ;  /* 0x000000ffff047224 */ /* 0x000fe400078e0a04 */
[--C-:B------:R-:W-:Y:S01]  /*1f90*/  @!P5 IMAD.IADD R65, R65, 0x1, -R6.reuse ;  /* 0x000000014141d824 */ /* 0x100fe200078e0a06 */
[C---:B------:R-:W-:Y:S01]  /*1fa0*/  ISETP.GT.U32.AND P5, PT, R6.reuse, R71, PT ;  /* 0x000000470600720c */ /* 0x040fe20003fa4070 */
[----:B------:R-:W-:Y:S01]  /*1fb0*/  @!P2 IMAD.IADD R67, R67, 0x1, -R6 ;  /* 0x000000014343a824 */ /* 0x000fe200078e0a06 */
[C---:B------:R-:W-:Y:S01]  /*1fc0*/  ISETP.GT.U32.AND P2, PT, R6.reuse, R73, PT ;  /* 0x000000490600720c */ /* 0x040fe20003f44070 */
[----:B------:R-:W-:Y:S02]  /*1fd0*/  IMAD.MOV R5, RZ, RZ, -R5 ;  /* 0x000000ffff057224 */ /* 0x000fe400078e0a05 */
[C---:B------:R-:W-:Y:S02]  /*1fe0*/  IMAD R13, R6.reuse, R4, R29 ;  /* 0x00000004060d7224 */ /* 0x040fe400078e021d */
[----:B------:R-:W-:-:S02]  /*1ff0*/  IMAD R29, R6, R5, R47 ;  /* 0x00000005061d7224 */ /* 0x000fc400078e022f */
[C---:B------:R-:W-:Y:S02]  /*2000*/  VIADD R5, R16.reuse, 0xe ;  /* 0x0000000e10057836 */ /* 0x040fe40000000000 */
[----:B------:R-:W-:Y:S01]  /*2010*/  VIADD R24, R16, 0x1e ;  /* 0x0000001e10187836 */ /* 0x000fe20000000000 */
[----:B------:R-:W-:Y:S01]  /*2020*/  LOP3.LUT R16, R18, 0x2, RZ, 0xfc, !PT ;  /* 0x0000000212107812 */ /* 0x000fe200078efcff */
[--C-:B------:R-:W-:Y:S01]  /*2030*/  @!P3 IMAD.IADD R69, R69, 0x1, -R6.reuse ;  /* 0x000000014545b824 */ /* 0x100fe200078e0a06 */
[----:B------:R-:W-:Y:S01]  /*2040*/  IABS R63, R5 ;  /* 0x00000005003f7213 */ /* 0x000fe20000000000 */
[--C-:B------:R-:W-:Y:S01]  /*2050*/  @!P5 IMAD.IADD R71, R71, 0x1, -R6.reuse ;  /* 0x000000014747d824 */ /* 0x100fe200078e0a06 */
[----:B------:R-:W-:Y:S01]  /*2060*/  ISETP.GT.U32.AND P3, PT, R6, R13, PT ;  /* 0x0000000d0600720c */ /* 0x000fe20003f64070 */
[----:B------:R-:W-:Y:S01]  /*2070*/  @!P2 IMAD.IADD R73, R73, 0x1, -R6 ;  /* 0x000000014949a824 */ /* 0x000fe200078e0a06 */
[----:B------:R-:W-:Y:S01]  /*2080*/  IABS R75, R16 ;  /* 0x00000010004b7213 */ /* 0x000fe20000000000 */
[----:B------:R-:W-:Y:S01]  /*2090*/  IMAD.HI.U32 R10, R12, R63, RZ ;  /* 0x0000003f0c0a7227 */ /* 0x000fe200078e00ff */
[----:B------:R-:W-:-:S02]  /*20a0*/  ISETP.GT.U32.AND P5, PT, R6, R29, PT ;  /* 0x0000001d0600720c */ /* 0x000fc40003fa4070 */
[----:B------:R-:W-:Y:S01]  /*20b0*/  ISETP.GE.AND P2, PT, R26, RZ, PT ;  /* 0x000000ff1a00720c */ /* 0x000fe20003f46270 */
[----:B------:R-:W-:Y:S01]  /*20c0*/  @!P0 IMAD.MOV R59, RZ, RZ, -R59 ;  /* 0x000000ffff3b8224 */ /* 0x000fe200078e0a3b */
[----:B------:R-:W-:Y:S01]  /*20d0*/  IABS R47, R24 ;  /* 0x00000018002f7213 */ /* 0x000fe20000000000 */
[----:B------:R-:W-:Y:S01]  /*20e0*/  IMAD.HI.U32 R14, R12, R75, RZ ;  /* 0x0000004b0c0e7227 */ /* 0x000fe200078e00ff */
[----:B------:R-:W-:-:S03]  /*20f0*/  ISETP.GT.U32.AND P0, PT, R6, R73, PT ;  /* 0x000000490600720c */ /* 0x000fc60003f04070 */
[----:B------:R-:W-:Y:S02]  /*2100*/  IMAD.MOV R10, RZ, RZ, -R10 ;  /* 0x000000ffff0a7224 */ /* 0x000fe400078e0a0a */
[----:B------:R-:W-:-:S04]  /*2110*/  IMAD.HI.U32 R4, R12, R47, RZ ;  /* 0x0000002f0c047227 */ /* 0x000fc800078e00ff */
[----:B------:R-:W-:Y:S02]  /*2120*/  IMAD.MOV R14, RZ, RZ, -R14 ;  /* 0x000000ffff0e7224 */ /* 0x000fe400078e0a0e */
[----:B------:R-:W-:Y:S01]  /*2130*/  @!P3 IMAD.IADD R13, R13, 0x1, -R6 ;  /* 0x000000010d0db824 */ /* 0x000fe200078e0a06 */
[----:B------:R-:W-:Y:S01]  /*2140*/  ISETP.GE.AND P3, PT, R28, RZ, PT ;  /* 0x000000ff1c00720c */ /* 0x000fe20003f66270 */
[----:B------:R-:W-:Y:S02]  /*2150*/  IMAD R63, R6, R10, R63 ;  /* 0x0000000a063f7224 */ /* 0x000fe400078e023f */
[----:B------:R-:W-:Y:S01]  /*2160*/  IMAD.MOV.U32 R57, RZ, RZ, R35 ;  /* 0x000000ffff397224 */ /* 0x000fe200078e0023 */
[----:B------:R-:W-:Y:S01]  /*2170*/  SHF.R.S32.HI R35, RZ, 0x6, R11 ;  /* 0x00000006ff237819 */ /* 0x000fe2000001140b */
[----:B------:R-:W-:-:S03]  /*2180*/  IMAD.HI.U32 R12, R12, R77, RZ ;  /* 0x0000004d0c0c7227 */ /* 0x000fc600078e00ff */
[----:B------:R-:W-:Y:S01]  /*2190*/  SGXT R35, R35, 0x1 ;  /* 0x000000012323781a */ /* 0x000fe20000000200 */
[----:B------:R-:W-:Y:S02]  /*21a0*/  IMAD.MOV R4, RZ, RZ, -R4 ;  /* 0x000000ffff047224 */ /* 0x000fe400078e0a04 */
[C---:B------:R-:W-:Y:S02]  /*21b0*/  IMAD R75, R6.reuse, R14, R75 ;  /* 0x0000000e064b7224 */ /* 0x040fe400078e024b */
[----:B------:R-:W-:Y:S01]  /*21c0*/  @!P5 IMAD.IADD R29, R29, 0x1, -R6 ;  /* 0x000000011d1dd824 */ /* 0x000fe200078e0a06 */
[C---:B------:R-:W-:Y:S01]  /*21d0*/  ISETP.GT.U32.AND P5, PT, R6.reuse, R13, PT ;  /* 0x0000000d0600720c */ /* 0x040fe20003fa4070 */
[----:B------:R-:W-:Y:S01]  /*21e0*/  @!P1 IMAD.MOV R57, RZ, RZ, -R57 ;  /* 0x000000ffff399224 */ /* 0x000fe200078e0a39 */
[C---:B------:R-:W-:Y:S01]  /*21f0*/  ISETP.GT.U32.AND P1, PT, R6.reuse, R71, PT ;  /* 0x000000470600720c */ /* 0x040fe20003f24070 */
[----:B------:R-:W-:Y:S01]  /*2200*/  @!P2 IMAD.MOV R67, RZ, RZ, -R67 ;  /* 0x000000ffff43a224 */ /* 0x000fe200078e0a43 */
[----:B------:R-:W-:Y:S01]  /*2210*/  ISETP.GT.U32.AND P2, PT, R6, R63, PT ;  /* 0x0000003f0600720c */ /* 0x000fe20003f44070 */
[----:B------:R-:W-:-:S02]  /*2220*/  IMAD.MOV R12, RZ, RZ, -R12 ;  /* 0x000000ffff0c7224 */ /* 0x000fc400078e0a0c */
[C---:B------:R-:W-:Y:S02]  /*2230*/  IMAD R47, R6.reuse, R4, R47 ;  /* 0x00000004062f7224 */ /* 0x040fe400078e022f */
[--C-:B------:R-:W-:Y:S01]  /*2240*/  @!P0 IMAD.IADD R73, R73, 0x1, -R6.reuse ;  /* 0x0000000149498824 */ /* 0x100fe200078e0a06 */
[C---:B------:R-:W-:Y:S01]  /*2250*/  ISETP.GT.U32.AND P0, PT, R6.reuse, R75, PT ;  /* 0x0000004b0600720c */ /* 0x040fe20003f04070 */
[C---:B------:R-:W-:Y:S02]  /*2260*/  IMAD R77, R6.reuse, R12, R77 ;  /* 0x0000000c064d7224 */ /* 0x040fe400078e024d */
[----:B------:R-:W-:Y:S01]  /*2270*/  @!P4 IMAD.MOV R65, RZ, RZ, -R65 ;  /* 0x000000ffff41c224 */ /* 0x000fe200078e0a41 */
[C---:B------:R-:W-:Y:S01]  /*2280*/  ISETP.GT.U32.AND P4, PT, R6.reuse, R47, PT ;  /* 0x0000002f0600720c */ /* 0x040fe20003f84070 */
[----:B------:R-:W-:Y:S01]  /*2290*/  @!P3 IMAD.MOV R69, RZ, RZ, -R69 ;  /* 0x000000ffff45b224 */ /* 0x000fe200078e0a45 */
[----:B------:R-:W-:Y:S01]  /*22a0*/  ISETP.GT.U32.AND P3, PT, R6, R77, PT ;  /* 0x0000004d0600720c */ /* 0x000fe20003f64070 */
[--C-:B------:R-:W-:Y:S01]  /*22b0*/  @!P1 IMAD.IADD R71, R71, 0x1, -R6.reuse ;  /* 0x0000000147479824 */ /* 0x100fe200078e0a06 */
[----:B------:R-:W-:Y:S01]  /*22c0*/  ISETP.GE.AND P1, PT, R30, RZ, PT ;  /* 0x000000ff1e00720c */ /* 0x000fe20003f26270 */
[--C-:B------:R-:W-:Y:S01]  /*22d0*/  @!P5 IMAD.IADD R13, R13, 0x1, -R6.reuse ;  /* 0x000000010d0dd824 */ /* 0x100fe200078e0a06 */
[----:B------:R-:W-:Y:S01]  /*22e0*/  ISETP.GE.AND P5, PT, R32, RZ, PT ;  /* 0x000000ff2000720c */ /* 0x000fe20003fa6270 */
[--C-:B------:R-:W-:Y:S01]  /*22f0*/  @!P2 IMAD.IADD R63, R63, 0x1, -R6.reuse ;  /* 0x000000013f3fa824 */ /* 0x100fe200078e0a06 */
[----:B------:R-:W-:Y:S01]  /*2300*/  ISETP.GE.AND P2, PT, R24, RZ, PT ;  /* 0x000000ff1800720c */ /* 0x000fe20003f46270 */
[----:B------:R-:W-:Y:S01]  /*2310*/  @!P6 IMAD.MOV R61, RZ, RZ, -R61 ;  /* 0x000000ffff3de224 */ /* 0x000fe200078e0a3d */
[C---:B------:R-:W-:Y:S01]  /*2320*/  ISETP.GT.U32.AND P6, PT, R6.reuse, R29, PT ;  /* 0x0000001d0600720c */ /* 0x040fe20003fc4070 */
[--C-:B------:R-:W-:Y:S01]  /*2330*/  @!P0 IMAD.IADD R75, R75, 0x1, -R6.reuse ;  /* 0x000000014b4b8824 */ /* 0x100fe200078e0a06 */
[----:B------:R-:W-:Y:S01]  /*2340*/  ISETP.GT.U32.AND P0, PT, R6, R63, PT ;  /* 0x0000003f0600720c */ /* 0x000fe20003f04070 */
[--C-:B------:R-:W-:Y:S01]  /*2350*/  @!P4 IMAD.IADD R47, R47, 0x1, -R6.reuse ;  /* 0x000000012f2fc824 */ /* 0x100fe200078e0a06 */
[----:B------:R-:W-:Y:S01]  /*2360*/  ISETP.GE.AND P4, PT, R22, RZ, PT ;  /* 0x000000ff1600720c */ /* 0x000fe20003f86270 */
[----:B------:R-:W-:-:S02]  /*2370*/  @!P3 IMAD.IADD R77, R77, 0x1, -R6 ;  /* 0x000000014d4db824 */ /* 0x000fc400078e0a06 */
[----:B------:R-:W-:Y:S01]  /*2380*/  @!P1 IMAD.MOV R71, RZ, RZ, -R71 ;  /* 0x000000ffff479224 */ /* 0x000fe200078e0a47 */
[C---:B------:R-:W-:Y:S01]  /*2390*/  ISETP.GT.U32.AND P3, PT, R6.reuse, R47, PT ;  /* 0x0000002f0600720c */ /* 0x040fe20003f64070 */
[----:B------:R-:W-:Y:S01]  /*23a0*/  @!P5 IMAD.MOV R73, RZ, RZ, -R73 ;  /* 0x000000ffff49d224 */ /* 0x000fe200078e0a49 */
[C---:B------:R-:W-:Y:S01]  /*23b0*/  ISETP.GT.U32.AND P5, PT, R6.reuse, R77, PT ;  /* 0x0000004d0600720c */ /* 0x040fe20003fa4070 */
[----:B------:R-:W-:Y:S01]  /*23c0*/  IMAD.SHL.U32 R4, R11, 0x2, RZ ;  /* 0x000000020b047824 */ /* 0x000fe200078e00ff */
[----:B------:R-:W-:Y:S01]  /*23d0*/  ISETP.GT.U32.AND P1, PT, R6, R75, PT ;  /* 0x0000004b0600720c */ /* 0x000fe20003f24070 */
[--C-:B------:R-:W-:Y:S01]  /*23e0*/  @!P6 IMAD.IADD R29, R29, 0x1, -R6.reuse ;  /* 0x000000011d1de824 */ /* 0x100fe200078e0a06 */
[----:B------:R-:W-:Y:S01]  /*23f0*/  ISETP.GE.AND P6, PT, R20, RZ, PT ;  /* 0x000000ff1400720c */ /* 0x000fe20003fc6270 */
[----:B------:R-:W-:Y:S01]  /*2400*/  @!P0 IMAD.IADD R63, R63, 0x1, -R6 ;  /* 0x000000013f3f8824 */ /* 0x000fe200078e0a06 */
[----:B------:R-:W-:Y:S01]  /*2410*/  ISETP.GE.AND P0, PT, R18, RZ, PT ;  /* 0x000000ff1200720c */ /* 0x000fe20003f06270 */
[----:B------:R-:W-:Y:S01]  /*2420*/  @!P4 IMAD.MOV R29, RZ, RZ, -R29 ;  /* 0x000000ffff1dc224 */ /* 0x000fe200078e0a1d */
[----:B------:R-:W-:-:S03]  /*2430*/  LOP3.LUT R10, R4, 0x7e, RZ, 0xc0, !PT ;  /* 0x0000007e040a7812 */ /* 0x000fc600078ec0ff */
[----:B------:R-:W-:Y:S01]  /*2440*/  @!P3 IMAD.IADD R47, R47, 0x1, -R6 ;  /* 0x000000012f2fb824 */ /* 0x000fe200078e0a06 */
[----:B------:R-:W-:Y:S01]  /*2450*/  ISETP.GE.AND P3, PT, R5, RZ, PT ;  /* 0x000000ff0500720c */ /* 0x000fe20003f66270 */
[----:B------:R-:W-:Y:S01]  /*2460*/  IMAD R4, R79, 0x80, R10 ;  /* 0x000000804f047824 */ /* 0x000fe200078e020a */
[----:B------:R-:W-:Y:S01]  /*2470*/  LOP3.LUT R5, R10, 0x90, R35, 0x78, !PT ;  /* 0x000000900a057812 */ /* 0x000fe200078e7823 */
[--C-:B------:R-:W-:Y:S01]  /*2480*/  @!P5 IMAD.IADD R77, R77, 0x1, -R6.reuse ;  /* 0x000000014d4dd824 */ /* 0x100fe200078e0a06 */
[----:B------:R-:W-:Y:S01]  /*2490*/  LOP3.LUT R10, RZ, R9, RZ, 0x33, !PT ;  /* 0x00000009ff0a7212 */ /* 0x000fe200078e33ff */
[----:B------:R-:W-:Y:S01]  /*24a0*/  @!P1 IMAD.IADD R75, R75, 0x1, -R6 ;  /* 0x000000014b4b9824 */ /* 0x000fe200078e0a06 */
[----:B------:R-:W-:Y:S01]  /*24b0*/  ISETP.NE.AND P1, PT, R9, RZ, PT ;  /* 0x000000ff0900720c */ /* 0x000fe20003f25270 */
[----:B------:R-:W-:Y:S01]  /*24c0*/  @!P6 IMAD.MOV R13, RZ, RZ, -R13 ;  /* 0x000000ffff0de224 */ /* 0x000fe200078e0a0d */
[----:B------:R-:W-:Y:S01]  /*24d0*/  ISETP.GE.AND P5, PT, R16, RZ, PT ;  /* 0x000000ff1000720c */ /* 0x000fe20003fa6270 */
[----:B------:R-:W-:Y:S01]  /*24e0*/  @!P0 IMAD.MOV R77, RZ, RZ, -R77 ;  /* 0x000000ffff4d8224 */ /* 0x000fe200078e0a4d */
[----:B------:R-:W-:Y:S01]  /*24f0*/  SEL R23, R10, R23, !P1 ;  /* 0x000000170a177207 */ /* 0x000fe20004800000 */
[----:B------:R-:W-:Y:S01]  /*2500*/  IMAD R6, R152, UR60, RZ ;  /* 0x0000003c98067c24 */ /* 0x000fe2000f8e02ff */
[----:B------:R-:W-:Y:S01]  /*2510*/  LEA R188, P0, R7, UR8, 0x1 ;  /* 0x0000000807bc7c11 */ /* 0x000fe2000f8008ff */
[----:B------:R-:W-:Y:S01]  /*2520*/  @!P2 IMAD.MOV R47, RZ, RZ, -R47 ;  /* 0x000000ffff2fa224 */ /* 0x000fe200078e0a2f */
[C---:B------:R-:W-:Y:S01]  /*2530*/  SEL R13, R10.reuse, R13, !P1 ;  /* 0x0000000d0a0d7207 */ /* 0x040fe20004800000 */
[----:B------:R-:W-:Y:S01]  /*2540*/  @!P3 IMAD.MOV R63, RZ, RZ, -R63 ;  /* 0x000000ffff3fb224 */ /* 0x000fe200078e0a3f */
[C---:B------:R-:W-:Y:S01]  /*2550*/  SEL R25, R10.reuse, R25, !P1 ;  /* 0x000000190a197207 */ /* 0x040fe20004800000 */
[----:B------:R-:W0:Y:S01]  /*2560*/  LDC R35, c[0x0][0x238] ;  /* 0x00008e00ff237b82 */ /* 0x000e220000000800 */
[C---:B------:R-:W-:Y:S01]  /*2570*/  SEL R17, R10.reuse, R17, !P1 ;  /* 0x000000110a117207 */ /* 0x040fe20004800000 */
[----:B------:R-:W-:Y:S01]  /*2580*/  IMAD R13, R13, UR5, RZ ;  /* 0x000000050d0d7c24 */ /* 0x000fe2000f8e02ff */
[----:B------:R-:W-:Y:S01]  /*2590*/  LEA.HI.X.SX32 R189, R7, UR9, 0x1, P0 ;  /* 0x0000000907bd7c11 */ /* 0x000fe200080f0eff */
[----:B------:R-:W-:Y:S01]  /*25a0*/  IMAD R7, R23, UR5, RZ ;  /* 0x0000000517077c24 */ /* 0x000fe2000f8e02ff */
[----:B------:R-:W-:Y:S01]  /*25b0*/  SEL R37, R10, R37, !P1 ;  /* 0x000000250a257207 */ /* 0x000fe20004800000 */
[----:B------:R-:W-:Y:S01]  /*25c0*/  IMAD R25, R25, UR5, RZ ;  /* 0x0000000519197c24 */ /* 0x000fe2000f8e02ff */
[----:B------:R-:W-:Y:S01]  /*25d0*/  LEA R190, P2, R8, UR8, 0x1 ;  /* 0x0000000808be7c11 */ /* 0x000fe2000f8408ff */
[----:B------:R-:W-:Y:S01]  /*25e0*/  IMAD R17, R17, UR5, RZ ;  /* 0x0000000511117c24 */ /* 0x000fe2000f8e02ff */
[----:B------:R-:W-:Y:S01]  /*25f0*/  LEA R24, P6, R6, UR10, 0x1 ;  /* 0x0000000a06187c11 */ /* 0x000fe2000f8c08ff */
[----:B------:R-:W-:Y:S01]  /*2600*/  @!P5 IMAD.MOV R75, RZ, RZ, -R75 ;  /* 0x000000ffff4bd224 */ /* 0x000fe200078e0a4b */
[C---:B------:R-:W-:Y:S01]  /*2610*/  SEL R15, R10.reuse, R15, !P1 ;  /* 0x0000000f0a0f7207 */ /* 0x040fe20004800000 */
[----:B------:R-:W-:Y:S01]  /*2620*/  IMAD R37, R37, UR5, RZ ;  /* 0x0000000525257c24 */ /* 0x000fe2000f8e02ff */
[C---:B------:R-:W-:Y:S01]  /*2630*/  SEL R19, R10.reuse, R19, !P1 ;  /* 0x000000130a137207 */ /* 0x040fe20004800000 */
[----:B------:R-:W-:Y:S01]  /*2640*/  UMOV UR8, URZ ;  /* 0x0000003f00087c82 */ /* 0x000fe20008000000 */
[C---:B------:R-:W-:Y:S01]  /*2650*/  SEL R27, R10.reuse, R27, !P1 ;  /* 0x0000001b0a1b7207 */ /* 0x040fe20004800000 */
[----:B------:R-:W-:Y:S01]  /*2660*/  IMAD R15, R15, UR5, RZ ;  /* 0x000000050f0f7c24 */ /* 0x000fe2000f8e02ff */
[C---:B------:R-:W-:Y:S01]  /*2670*/  SEL R39, R10.reuse, R39, !P1 ;  /* 0x000000270a277207 */ /* 0x040fe20004800000 */
[----:B------:R-:W-:Y:S01]  /*2680*/  IMAD R19, R19, UR5, RZ ;  /* 0x0000000513137c24 */ /* 0x000fe2000f8e02ff */
[----:B------:R-:W-:Y:S01]  /*2690*/  SEL R29, R10, R29, !P1 ;  /* 0x0000001d0a1d7207 */ /* 0x000fe20004800000 */
[----:B------:R-:W-:Y:S01]  /*26a0*/  IMAD R27, R27, UR5, RZ ;  /* 0x000000051b1b7c24 */ /* 0x000fe2000f8e02ff */
[----:B------:R-:W-:Y:S01]  /*26b0*/  LEA.HI.X.SX32 R191, R8, UR9, 0x1, P2 ;  /* 0x0000000908bf7c11 */ /* 0x000fe200090f0eff */
[----:B------:R-:W-:Y:S01]  /*26c0*/  IMAD R39, R39, UR5, RZ ;  /* 0x0000000527277c24 */ /* 0x000fe2000f8e02ff */
[C---:B------:R-:W-:Y:S01]  /*26d0*/  SEL R21, R10.reuse, R21, !P1 ;  /* 0x000000150a157207 */ /* 0x040fe20004800000 */
[----:B------:R-:W-:Y:S01]  /*26e0*/  IMAD R29, R29, UR5, RZ ;  /* 0x000000051d1d7c24 */ /* 0x000fe2000f8e02ff */
[----:B------:R-:W-:Y:S01]  /*26f0*/  SEL R49, R10, R49, !P1 ;  /* 0x000000310a317207 */ /* 0x000fe20004800000 */
[----:B0-----:R-:W-:Y:S01]  /*2700*/  IMAD R79, R35, 0x3e, RZ ;  /* 0x0000003e234f7824 */ /* 0x001fe200078e02ff */
[----:B------:R-:W-:Y:S01]  /*2710*/  LEA.HI.X.SX32 R28, R6, UR11, 0x1, P6 ;  /* 0x0000000b061c7c11 */ /* 0x000fe2000b0f0eff */
[----:B------:R-:W-:Y:S01]  /*2720*/  IMAD R21, R21, UR5, RZ ;  /* 0x0000000515157c24 */ /* 0x000fe2000f8e02ff */
[-C--:B------:R-:W-:Y:S01]  /*2730*/  LEA R155, P2, R7, R24.reuse, 0x1 ;  /* 0x00000018079b7211 */ /* 0x080fe200078408ff */
[----:B------:R-:W-:Y:S01]  /*2740*/  IMAD R49, R49, UR5, RZ ;  /* 0x0000000531317c24 */ /* 0x000fe2000f8e02ff */
[C---:B------:R-:W-:Y:S01]  /*2750*/  SEL R41, R10.reuse, R41, !P1 ;  /* 0x000000290a297207 */ /* 0x040fe20004800000 */
[----:B------:R-:W-:Y:S01]  /*2760*/  UIADD3 UR11, UP0, UR20, 0x80, URZ ;  /* 0x00000080140b7890 */ /* 0x000fe2000ff1e03f */
[C---:B------:R-:W-:Y:S01]  /*2770*/  SEL R51, R10.reuse, R51, !P1 ;  /* 0x000000330a337207 */ /* 0x040fe20004800000 */
[----:B------:R-:W-:Y:S01]  /*2780*/  USHF.L.U32 UR60, UR60, 0x6, URZ ;  /* 0x000000063c3c7899 */ /* 0x000fe2000800063f */
[-C--:B------:R-:W-:Y:S01]  /*2790*/  LEA R22, P4, R13, R24.reuse, 0x1 ;  /* 0x000000180d167211 */ /* 0x080fe200078808ff */
[----:B------:R-:W-:Y:S01]  /*27a0*/  IMAD R41, R41, UR5, RZ ;  /* 0x0000000529297c24 */ /* 0x000fe2000f8e02ff */
[-C--:B------:R-:W-:Y:S01]  /*27b0*/  LEA R156, P5, R25, R24.reuse, 0x1 ;  /* 0x00000018199c7211 */ /* 0x080fe200078a08ff */
[----:B------:R-:W-:Y:S01]  /*27c0*/  IMAD R51, R51, UR5, RZ ;  /* 0x0000000533337c24 */ /* 0x000fe2000f8e02ff */
[C---:B------:R-:W-:Y:S01]  /*27d0*/  SEL R31, R10.reuse, R31, !P1 ;  /* 0x0000001f0a1f7207 */ /* 0x040fe20004800000 */
[----:B------:R-:W-:Y:S01]  /*27e0*/  UIADD3.X UR12, UR8, 0x40000040, URZ, UP0, !UPT ;  /* 0x40000040080c7890 */ /* 0x000fe200087fe43f */
[C---:B------:R-:W-:Y:S01]  /*27f0*/  SEL R43, R10.reuse, R43, !P1 ;  /* 0x0000002b0a2b7207 */ /* 0x040fe20004800000 */
[----:B------:R-:W-:Y:S01]  /*2800*/  UMOV UR9, URZ ;  /* 0x0000003f00097c82 */ /* 0x000fe20008000000 */
[----:B------:R-:W-:Y:S01]  /*2810*/  LEA R152, P3, R17, R24, 0x1 ;  /* 0x0000001811987211 */ /* 0x000fe200078608ff */
[----:B------:R-:W-:Y:S01]  /*2820*/  IMAD R31, R31, UR5, RZ ;  /* 0x000000051f1f7c24 */ /* 0x000fe2000f8e02ff */
[----:B------:R-:W-:Y:S01]  /*2830*/  LEA.HI.X.SX32 R7, R7, R28, 0x1, P2 ;  /* 0x0000001c07077211 */ /* 0x000fe200010f0eff */
[----:B------:R-:W-:Y:S01]  /*2840*/  IMAD R43, R43, UR5, RZ ;  /* 0x000000052b2b7c24 */ /* 0x000fe2000f8e02ff */
[C---:B------:R-:W-:Y:S01]  /*2850*/  SEL R33, R10.reuse, R33, !P1 ;  /* 0x000000210a217207 */ /* 0x040fe20004800000 */
[----:B------:R-:W-:Y:S01]  /*2860*/  USHF.R.S32.HI UR10, URZ, 0x1f, UR60 ;  /* 0x0000001f3f0a7899 */ /* 0x000fe2000801143c */
[C---:B------:R-:W-:Y:S01]  /*2870*/  SEL R45, R10.reuse, R45, !P1 ;  /* 0x0000002d0a2d7207 */ /* 0x040fe20004800000 */
[----:B------:R-:W-:Y:S01]  /*2880*/  UMOV UR8, UR11 ;  /* 0x0000000b00087c82 */ /* 0x000fe20008000000 */
[C---:B------:R-:W-:Y:S01]  /*2890*/  SEL R47, R10.reuse, R47, !P1 ;  /* 0x0000002f0a2f7207 */ /* 0x040fe20004800000 */
[----:B------:R-:W-:Y:S01]  /*28a0*/  IMAD R33, R33, UR5, RZ ;  /* 0x0000000521217c24 */ /* 0x000fe2000f8e02ff */
        /* <DEDUP_REMOVED lines=24> */
[-C--:B------:R-:W-:Y:S01]  /*2a30*/  LEA R161, P2, R37, R24.reuse, 0x1 ;  /* 0x0000001825a17211 */ /* 0x080fe200078408ff */
[----:B------:R-:W-:Y:S01]  /*2a40*/  IMAD R73, R73, UR5, RZ ;  /* 0x0000000549497c24 */ /* 0x000fe2000f8e02ff */
[----:B------:R-:W-:Y:S01]  /*2a50*/  SEL R10, R10, R77, !P1 ;  /* 0x0000004d0a0a7207 */ /* 0x000fe20004800000 */
[----:B------:R-:W-:Y:S01]  /*2a60*/  IMAD R75, R75, UR5, RZ ;  /* 0x000000054b4b7c24 */ /* 0x000fe2000f8e02ff */
[----:B------:R-:W-:Y:S01]  /*2a70*/  LEA R23, P6, R15, R24, 0x1 ;  /* 0x000000180f177211 */ /* 0x000fe200078c08ff */
[----:B------:R-:W-:Y:S01]  /*2a80*/  IMAD R77, R35, 0x3f, RZ ;  /* 0x0000003f234d7824 */ /* 0x000fe200078e02ff */
[-C--:B------:R-:W-:Y:S01]  /*2a90*/  LEA.HI.X.SX32 R14, R13, R28.reuse, 0x1, P4 ;  /* 0x0000001c0d0e7211 */ /* 0x080fe200020f0eff */
[----:B------:R-:W-:Y:S01]  /*2aa0*/  IMAD R6, R10, UR5, RZ ;  /* 0x000000050a067c24 */ /* 0x000fe2000f8e02ff */
[----:B------:R-:W-:Y:S01]  /*2ab0*/  LEA.HI.X.SX32 R8, R25, R28, 0x1, P5 ;  /* 0x0000001c19087211 */ /* 0x000fe200028f0eff */
[----:B------:R-:W-:Y:S01]  /*2ac0*/  UIADD3 UR5, UR4, 0x8000, URZ ;  /* 0x0000800004057890 */ /* 0x000fe2000fffe03f */
[----:B------:R-:W-:-:S02]  /*2ad0*/  LEA R153, P1, R19, R24, 0x1 ;  /* 0x0000001813997211 */ /* 0x000fc400078208ff */
[-C--:B------:R-:W-:Y:S01]  /*2ae0*/  LEA R157, P4, R27, R24.reuse, 0x1 ;  /* 0x000000181b9d7211 */ /* 0x080fe200078808ff */
[----:B------:R-:W-:Y:S01]  /*2af0*/  USHF.R.U32.HI UR5, URZ, 0x4, UR5 ;  /* 0x000000043f057899 */ /* 0x000fe20008011605 */
[----:B------:R-:W-:Y:S02]  /*2b00*/  LEA R162, P5, R39, R24, 0x1 ;  /* 0x0000001827a27211 */ /* 0x000fe400078a08ff */
[----:B------:R-:W-:Y:S01]  /*2b10*/  LEA.HI.X.SX32 R18, R17, R28, 0x1, P3 ;  /* 0x0000001c11127211 */ /* 0x000fe200018f0eff */
[----:B------:R-:W-:Y:S01]  /*2b20*/  USGXT.U32 UR22, UR5, 0xe ;  /* 0x0000000e0516789a */ /* 0x000fe20008000000 */
[----:B------:R-:W-:Y:S01]  /*2b30*/  LEA R158, P3, R29, R24, 0x1 ;  /* 0x000000181d9e7211 */ /* 0x000fe200078608ff */
[----:B------:R-:W-:Y:S01]  /*2b40*/  USHF.L.U32 UR5, UR60, 0x1, URZ ;  /* 0x000000013c057899 */ /* 0x000fe2000800063f */
[----:B------:R-:W-:Y:S01]  /*2b50*/  LEA.HI.X.SX32 R13, R37, R28, 0x1, P2 ;  /* 0x0000001c250d7211 */ /* 0x000fe200010f0eff */
[----:B------:R-:W-:Y:S01]  /*2b60*/  UIADD3 UR14, UP0, UR22, 0x2, URZ ;  /* 0x00000002160e7890 */ /* 0x000fe2000ff1e03f */
[----:B------:R-:W-:Y:S01]  /*2b70*/  LEA R154, P0, R21, R24, 0x1 ;  /* 0x00000018159a7211 */ /* 0x000fe200078008ff */
[----:B------:R-:W-:Y:S01]  /*2b80*/  USHF.L.U64.HI UR60, UR60, 0x1, UR10 ;  /* 0x000000013c3c7899 */ /* 0x000fe2000801020a */
[----:B------:R-:W-:Y:S01]  /*2b90*/  LEA.HI.X.SX32 R16, R15, R28, 0x1, P6 ;  /* 0x0000001c0f107211 */ /* 0x000fe200030f0eff */
[----:B------:R-:W-:Y:S01]  /*2ba0*/  UIADD3.X UR15, UR9, 0x40000040, URZ, UP0, !UPT ;  /* 0x40000040090f7890 */ /* 0x000fe200087fe43f */
[----:B------:R-:W-:-:S02]  /*2bb0*/  LEA R17, P2, R49, R24, 0x1 ;  /* 0x0000001831117211 */ /* 0x000fc400078408ff */
[-C--:B------:R-:W-:Y:S01]  /*2bc0*/  LEA.HI.X.SX32 R20, R19, R28.reuse, 0x1, P1 ;  /* 0x0000001c13147211 */ /* 0x080fe200008f0eff */
[----:B------:R-:W-:Y:S01]  /*2bd0*/  UMOV UR9, UR12 ;  /* 0x0000000c00097c82 */ /* 0x000fe20008000000 */
[-C--:B------:R-:W-:Y:S01]  /*2be0*/  LEA.HI.X.SX32 R9, R27, R28.reuse, 0x1, P4 ;  /* 0x0000001c1b097211 */ /* 0x080fe200020f0eff */
[----:B------:R0:W-:Y:S01]  /*2bf0*/  STL [R1+0x8], R17 ;  /* 0x0000081101007387 */ /* 0x0001e20000100800 */
[----:B------:R-:W-:Y:S01]  /*2c00*/  LEA.HI.X.SX32 R15, R39, R28, 0x1, P5 ;  /* 0x0000001c270f7211 */ /* 0x000fe200028f0eff */
[----:B------:R-:W-:Y:S01]  /*2c10*/  IMAD.WIDE R26, R77, 0x2, R188 ;  /* 0x000000024d1a7825 */ /* 0x000fe200078e02bc */
[-C--:B------:R-:W-:Y:S01]  /*2c20*/  LEA R163, P4, R41, R24.reuse, 0x1 ;  /* 0x0000001829a37211 */ /* 0x080fe200078808ff */
[----:B------:R-:W-:Y:S01]  /*2c30*/  UIADD3.64 UR10, UR8, 0x180, URZ ;  /* 0x00000180080a7897 */ /* 0x000fe2000fffe03f */
[-C--:B------:R-:W-:Y:S01]  /*2c40*/  LEA R19, P5, R51, R24.reuse, 0x1 ;  /* 0x0000001833137211 */ /* 0x080fe200078a08ff */
[----:B------:R-:W-:Y:S01]  /*2c50*/  UIADD3.64 UR10, UR8, 0x280, URZ ;  /* 0x00000280080a7897 */ /* 0x000fe2000fffe03f */
[----:B------:R-:W-:-:S02]  /*2c60*/  LEA R159, P1, R31, R24, 0x1 ;  /* 0x000000181f9f7211 */ /* 0x000fc400078208ff */
[----:B------:R-:W-:Y:S02]  /*2c70*/  CS2R R38, SRZ ;  /* 0x0000000000267805 */ /* 0x000fe4000001ff00 */
[-C--:B------:R-:W-:Y:S01]  /*2c80*/  LEA.HI.X.SX32 R10, R29, R28.reuse, 0x1, P3 ;  /* 0x0000001c1d0a7211 */ /* 0x080fe200018f0eff */
[----:B------:R1:W-:Y:S01]  /*2c90*/  STL [R1+0x34], R19 ;  /* 0x0000341301007387 */ /* 0x0003e20000100800 */
[----:B------:R-:W-:Y:S01]  /*2ca0*/  LEA.HI.X.SX32 R21, R21, R28, 0x1, P0 ;  /* 0x0000001c15157211 */ /* 0x000fe200000f0eff */
[----:B------:R-:W-:Y:S01]  /*2cb0*/  IMAD R29, R35, 0x3d, RZ ;  /* 0x0000003d231d7824 */ /* 0x000fe200078e02ff */
[-C--:B------:R-:W-:Y:S01]  /*2cc0*/  LEA R164, P3, R43, R24.reuse, 0x1 ;  /* 0x000000182ba47211 */ /* 0x080fe200078608ff */
[----:B------:R-:W-:Y:S01]  /*2cd0*/  UMOV UR10, UR14 ;  /* 0x0000000e000a7c82 */ /* 0x000fe20008000000 */
[----:B------:R-:W-:Y:S01]  /*2ce0*/  LEA R160, P0, R33, R24, 0x1 ;  /* 0x0000001821a07211 */ /* 0x000fe200078008ff */
[----:B------:R-:W-:Y:S01]  /*2cf0*/  UMOV UR11, UR15 ;  /* 0x0000000f000b7c82 */ /* 0x000fe20008000000 */
[----:B0-----:R-:W-:-:S02]  /*2d00*/  LEA.HI.X.SX32 R17, R41, R28, 0x1, P4 ;  /* 0x0000001c29117211 */ /* 0x001fc400020f0eff */
[----:B------:R-:W-:Y:S02]  /*2d10*/  CS2R R40, SRZ ;  /* 0x0000000000287805 */ /* 0x000fe4000001ff00 */
[----:B------:R-:W-:Y:S01]  /*2d20*/  LEA.HI.X.SX32 R11, R31, R28, 0x1, P1 ;  /* 0x0000001c1f0b7211 */ /* 0x000fe200008f0eff */
[----:B------:R-:W-:Y:S01]  /*2d30*/  IMAD R31, R35, 0x3c, RZ ;  /* 0x0000003c231f7824 */ /* 0x000fe200078e02ff */
[-C--:B------:R-:W-:Y:S01]  /*2d40*/  LEA R166, P4, R53, R24.reuse, 0x1 ;  /* 0x0000001835a67211 */ /* 0x080fe200078808ff */
[----:B------:R-:W-:Y:S01]  /*2d50*/  UIADD3.64 UR18, UR8, 0x200, URZ ;  /* 0x0000020008127897 */ /* 0x000fe2000fffe03f */
[----:B------:R-:W-:Y:S01]  /*2d60*/  LEA R229, P1, R45, R24, 0x1 ;  /* 0x000000182de57211 */ /* 0x000fe200078208ff */
[----:B------:R-:W-:Y:S01]  /*2d70*/  UIADD3.64 UR12, UR8, 0x80, URZ ;  /* 0x00000080080c7897 */ /* 0x000fe2000fffe03f */
[-C--:B-1----:R-:W-:Y:S01]  /*2d80*/  LEA.HI.X.SX32 R19, R43, R28.reuse, 0x1, P3 ;  /* 0x0000001c2b137211 */ /* 0x082fe200018f0eff */
[----:B------:R0:W-:Y:S01]  /*2d90*/  STL [R1+0x60], R166 ;  /* 0x000060a601007387 */ /* 0x0001e20000100800 */
[----:B------:R-:W-:-:S02]  /*2da0*/  LEA.HI.X.SX32 R12, R33, R28, 0x1, P0 ;  /* 0x0000001c210c7211 */ /* 0x000fc400000f0eff */
[----:B------:R-:W-:Y:S02]  /*2db0*/  CS2R R32, SRZ ;  /* 0x0000000000207805 */ /* 0x000fe4000001ff00 */
[-C--:B------:R-:W-:Y:S02]  /*2dc0*/  LEA R165, P3, R55, R24.reuse, 0x1 ;  /* 0x0000001837a57211 */ /* 0x080fe400078608ff */
[----:B------:R-:W-:Y:S02]  /*2dd0*/  CS2R R42, SRZ ;  /* 0x00000000002a7805 */ /* 0x000fe4000001ff00 */
[----:B------:R-:W-:Y:S01]  /*2de0*/  LEA R243, P0, R47, R24, 0x1 ;  /* 0x000000182ff37211 */ /* 0x000fe200078008ff */
[----:B------:R-:W-:Y:S01]  /*2df0*/  UIADD3.64 UR16, UR8, 0x100, URZ ;  /* 0x0000010008107897 */ /* 0x000fe2000fffe03f */
[-C--:B------:R-:W-:Y:S01]  /*2e00*/  LEA.HI.X.SX32 R219, R45, R28.reuse, 0x1, P1 ;  /* 0x0000001c2ddb7211 */ /* 0x080fe200008f0eff */
[----:B------:R1:W-:Y:S01]  /*2e10*/  STL [R1+0x84], R165 ;  /* 0x000084a501007387 */ /* 0x0003e20000100800 */
[----:B------:R-:W-:-:S02]  /*2e20*/  LEA.HI.X.SX32 R231, R47, R28, 0x1, P0 ;  /* 0x0000001c2fe77211 */ /* 0x000fc400000f0eff */
[----:B------:R-:W-:Y:S02]  /*2e30*/  CS2R R44, SRZ ;  /* 0x00000000002c7805 */ /* 0x000fe4000001ff00 */
[-C--:B0-----:R-:W-:Y:S02]  /*2e40*/  LEA R166, P1, R57, R24.reuse, 0x1 ;  /* 0x0000001839a67211 */ /* 0x081fe400078208ff */
[----:B------:R-:W-:Y:S02]  /*2e50*/  CS2R R46, SRZ ;  /* 0x00000000002e7805 */ /* 0x000fe4000001ff00 */
[C---:B------:R-:W-:Y:S01]  /*2e60*/  LOP3.LUT R169, R4.reuse, 0x20, RZ, 0x3c, !PT ;  /* 0x0000002004a97812 */ /* 0x040fe200078e3cff */
[----:B------:R-:W-:Y:S01]  /*2e70*/  UIADD3.64 UR24, UR8, 0x300, URZ ;  /* 0x0000030008187897 */ /* 0x000fe2000fffe03f */
[C---:B------:R-:W-:Y:S01]  /*2e80*/  LOP3.LUT R168, R4.reuse, 0x30, RZ, 0x3c, !PT ;  /* 0x0000003004a87812 */ /* 0x040fe200078e3cff */
[----:B------:R0:W-:Y:S01]  /*2e90*/  STL [R1+0x94], R166 ;  /* 0x000094a601007387 */ /* 0x0001e20000100800 */
[C---:B------:R-:W-:Y:S01]  /*2ea0*/  LOP3.LUT R169, R4.reuse, 0x50, RZ, 0x3c, !PT ;  /* 0x0000005004a97812 */ /* 0x040fe200078e3cff */
[----:B------:R-:W-:Y:S01]  /*2eb0*/  UIADD3.64 UR28, UR8, 0x380, URZ ;  /* 0x00000380081c7897 */ /* 0x000fe2000fffe03f */
[----:B-1----:R-:W-:Y:S01]  /*2ec0*/  LEA R165, P0, R59, R24, 0x1 ;  /* 0x000000183ba57211 */ /* 0x002fe200078008ff */
[----:B------:R-:W-:Y:S01]  /*2ed0*/  UIADD3.64 UR32, UR8, 0x400, URZ ;  /* 0x0000040008207897 */ /* 0x000fe2000fffe03f */
[----:B------:R-:W-:Y:S01]  /*2ee0*/  LOP3.LUT R168, R4, 0x60, RZ, 0x3c, !PT ;  /* 0x0000006004a87812 */ /* 0x000fe200078e3cff */
[----:B------:R-:W-:Y:S01]  /*2ef0*/  UIADD3.64 UR36, UR8, 0x480, URZ ;  /* 0x0000048008247897 */ /* 0x000fe2000fffe03f */
[C---:B------:R-:W-:Y:S01]  /*2f00*/  LOP3.LUT R169, R5.reuse, 0x20, RZ, 0x3c, !PT ;  /* 0x0000002005a97812 */ /* 0x040fe200078e3cff */
[----:B------:R1:W-:Y:S01]  /*2f10*/  STL [R1+0xbc], R165 ;  /* 0x0000bca501007387 */ /* 0x0003e20000100800 */
[----:B------:R-:W-:Y:S01]  /*2f20*/  LOP3.LUT R168, R5, 0x40, RZ, 0x3c, !PT ;  /* 0x0000004005a87812 */ /* 0x000fe200078e3cff */
[----:B------:R-:W-:Y:S01]  /*2f30*/  UIADD3.64 UR40, UR8, 0x500, URZ ;  /* 0x0000050008287897 */ /* 0x000fe2000fffe03f */
[----:B0-----:R-:W-:-:S02]  /*2f40*/  LEA.HI.X.SX32 R166, R49, R28, 0x1, P2 ;  /* 0x0000001c31a67211 */ /* 0x001fc400010f0eff */
[----:B------:R-:W-:Y:S02]  /*2f50*/  CS2R R48, SRZ ;  /* 0x0000000000307805 */ /* 0x000fe4000001ff00 */
[----:B------:R-:W-:Y:S01]  /*2f60*/  LEA R167, P2, R61, R24, 0x1 ;  /* 0x000000183da77211 */ /* 0x000fe200078408ff */
[----:B------:R-:W-:Y:S01]  /*2f70*/  UIADD3.64 UR44, UR8, 0x580, URZ ;  /* 0x00000580082c7897 */ /* 0x000fe2000fffe03f */
[----:B------:R0:W-:Y:S01]  /*2f80*/  STL [R1], R166 ;  /* 0x000000a601007387 */ /* 0x0001e20000100800 */
[----:B------:R-:W-:Y:S01]  /*2f90*/  UIADD3.64 UR48, UR8, 0x600, URZ ;  /* 0x0000060008307897 */ /* 0x000fe2000fffe03f */
[----:B-1----:R-:W-:Y:S02]  /*2fa0*/  LEA.HI.X.SX32 R165, R51, R28, 0x1, P5 ;  /* 0x0000001c33a57211 */ /* 0x002fe400028f0eff */
[----:B------:R-:W-:Y:S01]  /*2fb0*/  CS2R R50, SRZ ;  /* 0x0000000000327805 */ /* 0x000fe2000001ff00 */
[----:B------:R1:W-:Y:S01]  /*2fc0*/  STL [R1+0xc8], R167 ;  /* 0x0000c8a701007387 */ /* 0x0003e20000100800 */
[----:B------:R-:W-:-:S02]  /*2fd0*/  UIADD3.64 UR52, UR8, 0x680, URZ ;  /* 0x0000068008347897 */ /* 0x000fc4000fffe03f */
[----:B------:R-:W-:Y:S01]  /*2fe0*/  UIADD3.64 UR56, UR8, 0x700, URZ ;  /* 0x0000070008387897 */ /* 0x000fe2000fffe03f */
[----:B------:R2:W-:Y:S01]  /*2ff0*/  STL [R1+0x2c], R165 ;  /* 0x00002ca501007387 */ /* 0x0005e20000100800 */
[----:B------:R-:W-:Y:S01]  /*3000*/  UIADD3.64 UR14, UR10, 0x2, URZ ;  /* 0x000000020a0e7897 */ /* 0x000fe2000fffe03f */
[----:B0-----:R-:W-:Y:S01]  /*3010*/  LEA R166, P5, R63, R24, 0x1 ;  /* 0x000000183fa67211 */ /* 0x001fe200078a08ff */
[----:B------:R-:W-:Y:S01]  /*3020*/  UIADD3.64 UR18, UR10, 0x4, URZ ;  /* 0x000000040a127897 */ /* 0x000fe2000fffe03f */
[----:B-1----:R-:W-:-:S03]  /*3030*/  LEA.HI.X.SX32 R167, R53, R28, 0x1, P4 ;  /* 0x0000001c35a77211 */ /* 0x002fc600020f0eff */
[----:B------:R0:W-:Y:S01]  /*3040*/  STL [R1+0xd0], R166 ;  /* 0x0000d0a601007387 */ /* 0x0001e20000100800 */
[----:B------:R-:W-:Y:S02]  /*3050*/  CS2R R52, SRZ ;  /* 0x0000000000347805 */ /* 0x000fe4000001ff00 */
[----:B--2---:R-:W-:Y:S01]  /*3060*/  LEA R165, P4, R65, R24, 0x1 ;  /* 0x0000001841a57211 */ /* 0x004fe200078808ff */
[----:B------:R1:W-:Y:S04]  /*3070*/  STL [R1+0x58], R167 ;  /* 0x000058a701007387 */ /* 0x0003e80000100800 */
[----:B------:R2:W-:Y:S01]  /*3080*/  STL [R1+0xd8], R165 ;  /* 0x0000d8a501007387 */ /* 0x0005e20000100800 */
[----:B0-----:R-:W-:Y:S02]  /*3090*/  LEA.HI.X.SX32 R166, R55, R28, 0x1, P3 ;  /* 0x0000001c37a67211 */ /* 0x001fe400018f0eff */
[----:B------:R-:W-:-:S02]  /*30a0*/  CS2R R54, SRZ ;  /* 0x0000000000367805 */ /* 0x000fc4000001ff00 */
[----:B-1----:R-:W-:Y:S01]  /*30b0*/  LEA R167, P3, R67, R24, 0x1 ;  /* 0x0000001843a77211 */ /* 0x002fe200078608ff */
[----:B------:R0:W-:Y:S01]  /*30c0*/  STL [R1+0x68], R166 ;  /* 0x000068a601007387 */ /* 0x0001e20000100800 */
[----:B--2---:R-:W-:-:S03]  /*30d0*/  LEA.HI.X.SX32 R165, R57, R28, 0x1, P1 ;  /* 0x0000001c39a57211 */ /* 0x004fc600008f0eff */
[----:B------:R1:W-:Y:S01]  /*30e0*/  STL [R1+0xe0], R167 ;  /* 0x0000e0a701007387 */ /* 0x0003e20000100800 */
[----:B------:R-:W-:-:S03]  /*30f0*/  CS2R R56, SRZ ;  /* 0x0000000000387805 */ /* 0x000fc6000001ff00 */
[----:B------:R2:W-:Y:S01]  /*3100*/  STL [R1+0x8c], R165 ;  /* 0x00008ca501007387 */ /* 0x0005e20000100800 */
[----:B0-----:R-:W-:Y:S02]  /*3110*/  LEA R166, P1, R69, R24, 0x1 ;  /* 0x0000001845a67211 */ /* 0x001fe400078208ff */
        /* <DEDUP_REMOVED lines=18> */
[C---:B--2---:R-:W-:Y:S01]  /*3240*/  LEA R165, P4, R6.reuse, R24, 0x1 ;  /* 0x0000001806a57211 */ /* 0x044fe200078808ff */
[----:B------:R1:W-:Y:S01]  /*3250*/  STL [R1+0xd4], R167 ;  /* 0x0000d4a701007387 */ /* 0x0003e20000100800 */
[----:B------:R-:W-:Y:S01]  /*3260*/  IMAD.WIDE R24, R77, 0x2, R190 ;  /* 0x000000024d187825 */ /* 0x000fe200078e02be */
[----:B------:R-:W-:Y:S02]  /*3270*/  CS2R R76, SRZ ;  /* 0x00000000004c7805 */ /* 0x000fe4000001ff00 */
[-C--:B------:R-:W-:Y:S01]  /*3280*/  LEA.HI.X.SX32 R6, R6, R28.reuse, 0x1, P4 ;  /* 0x0000001c06067211 */ /* 0x080fe200020f0eff */
[----:B------:R2:W-:Y:S01]  /*3290*/  STL [R1+0x108], R165 ;  /* 0x000108a501007387 */ /* 0x0005e20000100800 */
[----:B0-----:R-:W-:-:S02]  /*32a0*/  LEA.HI.X.SX32 R166, R67, R28, 0x1, P3 ;  /* 0x0000001c43a67211 */ /* 0x001fc400018f0eff */
[----:B------:R-:W-:Y:S02]  /*32b0*/  CS2R R66, SRZ ;  /* 0x0000000000427805 */ /* 0x000fe4000001ff00 */
[-C--:B-1----:R-:W-:Y:S01]  /*32c0*/  LEA.HI.X.SX32 R167, R69, R28.reuse, 0x1, P1 ;  /* 0x0000001c45a77211 */ /* 0x082fe200008f0eff */
[----:B------:R0:W-:Y:S01]  /*32d0*/  STL [R1+0xdc], R166 ;  /* 0x0000dca601007387 */ /* 0x0001e20000100800 */
[----:B------:R-:W-:Y:S02]  /*32e0*/  CS2R R68, SRZ ;  /* 0x0000000000447805 */ /* 0x000fe4000001ff00 */
[----:B--2---:R-:W-:Y:S01]  /*32f0*/  LEA.HI.X.SX32 R165, R71, R28, 0x1, P0 ;  /* 0x0000001c47a57211 */ /* 0x004fe200000f0eff */
[----:B------:R1:W-:Y:S01]  /*3300*/  STL [R1+0xe4], R167 ;  /* 0x0000e4a701007387 */ /* 0x0003e20000100800 */
[----:B------:R-:W-:-:S03]  /*3310*/  CS2R R70, SRZ ;  /* 0x0000000000467805 */ /* 0x000fc6000001ff00 */
[----:B------:R2:W-:Y:S01]  /*3320*/  STL [R1+0xec], R165 ;  /* 0x0000eca501007387 */ /* 0x0005e20000100800 */
[-C--:B0-----:R-:W-:Y:S02]  /*3330*/  LEA.HI.X.SX32 R166, R73, R28.reuse, 0x1, P2 ;  /* 0x0000001c49a67211 */ /* 0x081fe400010f0eff */
[----:B------:R-:W-:Y:S02]  /*3340*/  CS2R R72, SRZ ;  /* 0x0000000000487805 */ /* 0x000fe4000001ff00 */
[----:B-1----:R-:W-:Y:S01]  /*3350*/  SHF.R.S32.HI R167, RZ, 0x6, R36 ;  /* 0x00000006ffa77819 */ /* 0x002fe20000011424 */
[----:B------:R0:W-:Y:S01]  /*3360*/  STL [R1+0xf4], R166 ;  /* 0x0000f4a601007387 */ /* 0x0001e20000100800 */
[----:B------:R-:W-:Y:S02]  /*3370*/  CS2R R36, SRZ ;  /* 0x0000000000247805 */ /* 0x000fe4000001ff00 */
[----:B--2---:R-:W-:Y:S02]  /*3380*/  LEA.HI.X.SX32 R165, R75, R28, 0x1, P5 ;  /* 0x0000001c4ba57211 */ /* 0x004fe400028f0eff */
[----:B------:R-:W-:-:S03]  /*3390*/  CS2R R74, SRZ ;  /* 0x00000000004a7805 */ /* 0x000fc6000001ff00 */
[----:B------:R1:W-:Y:S01]  /*33a0*/  STL [R1+0xfc], R165 ;  /* 0x0000fca501007387 */ /* 0x0003e20000100800 */
[----:B0-----:R-:W-:-:S03]  /*33b0*/  IMAD.SHL.U32 R166, R35, 0x40, RZ ;  /* 0x0000004023a67824 */ /* 0x001fc600078e00ff */
[----:B------:R-:W-:Y:S04]  /*33c0*/  STL [R1+0x110], R24 ;  /* 0x0001101801007387 */ /* 0x000fe80000100800 */
[----:B------:R0:W-:Y:S01]  /*33d0*/  STL [R1+0x104], R6 ;  /* 0x0001040601007387 */ /* 0x0001e20000100800 */
[----:B-1----:R-:W-:-:S03]  /*33e0*/  SHF.R.S32.HI R165, RZ, 0x1f, R166 ;  /* 0x0000001fffa57819 */ /* 0x002fc600000114a6 */
[----:B------:R1:W-:Y:S01]  /*33f0*/  STL [R1+0x10c], R25 ;  /* 0x00010c1901007387 */ /* 0x0003e20000100800 */
[C---:B------:R-:W-:Y:S01]  /*3400*/  SHF.L.U64.HI R165, R166.reuse, 0x1, R165 ;  /* 0x00000001a6a57819 */ /* 0x040fe200000102a5 */
[----:B------:R-:W-:Y:S02]  /*3410*/  IMAD.SHL.U32 R166, R166, 0x2, RZ ;  /* 0x00000002a6a67824 */ /* 0x000fe400078e00ff */
[----:B------:R-:W-:Y:S01]  /*3420*/  STL [R1+0x118], R26 ;  /* 0x0001181a01007387 */ /* 0x000fe20000100800 */
[----:B0-----:R-:W-:-:S03]  /*3430*/  IMAD R6, R35, 0x14, RZ ;  /* 0x0000001423067824 */ /* 0x001fc600078e02ff */
[----:B------:R0:W-:Y:S01]  /*3440*/  STL [R1+0x114], R27 ;  /* 0x0001141b01007387 */ /* 0x0001e20000100800 */
[----:B-1----:R-:W-:-:S05]  /*3450*/  IMAD.WIDE R24, R79, 0x2, R190 ;  /* 0x000000024f187825 */ /* 0x002fca00078e02be */
[----:B------:R-:W-:Y:S01]  /*3460*/  STL [R1+0x120], R24 ;  /* 0x0001201801007387 */ /* 0x000fe20000100800 */
[----:B0-----:R-:W-:-:S03]  /*3470*/  IMAD.WIDE R26, R79, 0x2, R188 ;  /* 0x000000024f1a7825 */ /* 0x001fc600078e02bc */
[----:B------:R0:W-:Y:S01]  /*3480*/  STL [R1+0x11c], R25 ;  /* 0x00011c1901007387 */ /* 0x0001e20000100800 */
[----:B------:R-:W-:-:S03]  /*3490*/  CS2R R78, SRZ ;  /* 0x00000000004e7805 */ /* 0x000fc6000001ff00 */
[----:B------:R-:W-:Y:S04]  /*34a0*/  STL [R1+0x128], R26 ;  /* 0x0001281a01007387 */ /* 0x000fe80000100800 */
[----:B------:R1:W-:Y:S01]  /*34b0*/  STL [R1+0x124], R27 ;  /* 0x0001241b01007387 */ /* 0x0003e20000100800 */
[----:B0-----:R-:W-:-:S04]  /*34c0*/  IMAD.WIDE R24, R29, 0x2, R190 ;  /* 0x000000021d187825 */ /* 0x001fc800078e02be */
[--C-:B------:R-:W-:Y:S01]  /*34d0*/  IMAD.WIDE R28, R29, 0x2, R188.reuse ;  /* 0x000000021d1c7825 */ /* 0x100fe200078e02bc */
[----:B------:R-:W-:Y:S03]  /*34e0*/  STL [R1+0x130], R24 ;  /* 0x0001301801007387 */ /* 0x000fe60000100800 */
[C---:B-1----:R-:W-:Y:S01]  /*34f0*/  IMAD.WIDE R26, R31.reuse, 0x2, R188 ;  /* 0x000000021f1a7825 */ /* 0x042fe200078e02bc */
[----:B------:R0:W-:Y:S04]  /*3500*/  STL [R1+0x12c], R25 ;  /* 0x00012c1901007387 */ /* 0x0001e80000100800 */
[----:B------:R-:W-:Y:S04]  /*3510*/  STL [R1+0x138], R28 ;  /* 0x0001381c01007387 */ /* 0x000fe80000100800 */
[----:B------:R1:W-:Y:S01]  /*3520*/  STL [R1+0x134], R29 ;  /* 0x0001341d01007387 */ /* 0x0003e20000100800 */
[----:B0-----:R-:W-:-:S04]  /*3530*/  IMAD.WIDE R24, R31, 0x2, R190 ;  /* 0x000000021f187825 */ /* 0x001fc800078e02be */
[C---:B------:R-:W-:Y:S01]  /*3540*/  IMAD R31, R35.reuse, 0x3a, RZ ;  /* 0x0000003a231f7824 */ /* 0x040fe200078e02ff */
[----:B------:R-:W-:Y:S01]  /*3550*/  STL [R1+0x140], R24 ;  /* 0x0001401801007387 */ /* 0x000fe20000100800 */
[----:B-1----:R-:W-:-:S03]  /*3560*/  IMAD R29, R35, 0x3b, RZ ;  /* 0x0000003b231d7824 */ /* 0x002fc600078e02ff */
[----:B------:R0:W-:Y:S04]  /*3570*/  STL [R1+0x13c], R25 ;  /* 0x00013c1901007387 */ /* 0x0001e80000100800 */
        /* <DEDUP_REMOVED lines=45> */
[----:B------:R-:W-:Y:S01]  /*3850*/  IMAD.WIDE R28, R29, 0x2, R188 ;  /* 0x000000021d1c7825 */ /* 0x000fe200078e02bc */
[----:B------:R-:W-:Y:S03]  /*3860*/  STL [R1+0x1b0], R24 ;  /* 0x0001b01801007387 */ /* 0x000fe60000100800 */
[----:B-1----:R-:W-:Y:S01]  /*3870*/  IMAD R27, R35, 0x33, RZ ;  /* 0x00000033231b7824 */ /* 0x002fe200078e02ff */
[----:B------:R0:W-:Y:S04]  /*3880*/  STL [R1+0x1ac], R25 ;  /* 0x0001ac1901007387 */ /* 0x0001e80000100800 */
[----:B------:R-:W-:Y:S04]  /*3890*/  STL [R1+0x1b8], R28 ;  /* 0x0001b81c01007387 */ /* 0x000fe80000100800 */
[----:B------:R1:W-:Y:S01]  /*38a0*/  STL [R1+0x1b4], R29 ;  /* 0x0001b41d01007387 */ /* 0x0003e20000100800 */
[----:B0-----:R-:W-:-:S05]  /*38b0*/  IMAD.WIDE R24, R31, 0x2, R190 ;  /* 0x000000021f187825 */ /* 0x001fca00078e02be */
[----:B------:R-:W-:Y:S01]  /*38c0*/  STL [R1+0x1c0], R24 ;  /* 0x0001c01801007387 */ /* 0x000fe20000100800 */
[----:B-1----:R-:W-:-:S03]  /*38d0*/  IMAD.WIDE R28, R31, 0x2, R188 ;  /* 0x000000021f1c7825 */ /* 0x002fc600078e02bc */
[----:B------:R0:W-:Y:S01]  /*38e0*/  STL [R1+0x1bc], R25 ;  /* 0x0001bc1901007387 */ /* 0x0001e20000100800 */
[----:B------:R-:W-:-:S03]  /*38f0*/  IMAD R31, R35, 0x32, RZ ;  /* 0x00000032231f7824 */ /* 0x000fc600078e02ff */
        /* <DEDUP_REMOVED lines=122> */
[C---:B------:R-:W-:Y:S01]  /*40a0*/  IMAD.SHL.U32 R31, R35.reuse, 0x20, RZ ;  /* 0x00000020231f7824 */ /* 0x040fe200078e00ff */
        /* <DEDUP_REMOVED lines=82> */
[----:B0-----:R-:W-:Y:S01]  /*45d0*/  IMAD.WIDE R24, R31, 0x2, R190 ;  /* 0x000000021f187825 */ /* 0x001fe200078e02be */
[----:B------:R-:W-:-:S04]  /*45e0*/  CS2R R30, SRZ ;  /* 0x00000000001e7805 */ /* 0x000fc8000001ff00 */
        /* <DEDUP_REMOVED lines=10> */
[----:B------:R1:W-:Y:S04]  /*4690*/  STL [R1+0x3c4], R28 ;  /* 0x0003c41c01007387 */ /* 0x0003e80000100800 */
[----:B------:R-:W-:Y:S01]  /*46a0*/  STL [R1+0x3c0], R29 ;  /* 0x0003c01d01007387 */ /* 0x000fe20000100800 */
        /* <DEDUP_REMOVED lines=127> */
[----:B------:R-:W-:Y:S01]  /*4ea0*/  IMAD.MOV.U32 R6, RZ, RZ, RZ ;  /* 0x000000ffff067224 */ /* 0x000fe200078e00ff */
[----:B------:R-:W-:Y:S01]  /*4eb0*/  STL [R1+0x4ec], R24 ;  /* 0x0004ec1801007387 */ /* 0x000fe20000100800 */
[----:B-1----:R-:W-:-:S03]  /*4ec0*/  IMAD.WIDE R28, R35, 0x2, R190 ;  /* 0x00000002231c7825 */ /* 0x002fc600078e02be */
[----:B------:R0:W-:Y:S04]  /*4ed0*/  STL [R1+0x4e8], R25 ;  /* 0x0004e81901007387 */ /* 0x0001e80000100800 */
[----:B------:R-:W-:Y:S04]  /*4ee0*/  STL [R1+0x4f4], R26 ;  /* 0x0004f41a01007387 */ /* 0x000fe80000100800 */
[----:B------:R1:W-:Y:S01]  /*4ef0*/  STL [R1+0x4f0], R27 ;  /* 0x0004f01b01007387 */ /* 0x0003e20000100800 */
[----:B0-----:R-:W-:Y:S01]  /*4f00*/  IMAD.WIDE R24, R35, 0x2, R188 ;  /* 0x0000000223187825 */ /* 0x001fe200078e02bc */
[----:B------:R-:W-:-:S02]  /*4f10*/  CS2R R34, SRZ ;  /* 0x0000000000227805 */ /* 0x000fc4000001ff00 */
[----:B------:R-:W-:Y:S04]  /*4f20*/  STL [R1+0x4fc], R28 ;  /* 0x0004fc1c01007387 */ /* 0x000fe80000100800 */
[----:B------:R0:W-:Y:S01]  /*4f30*/  STL [R1+0x4f8], R29 ;  /* 0x0004f81d01007387 */ /* 0x0001e20000100800 */
[----:B-1----:R-:W-:-:S03]  /*4f40*/  CS2R R26, SRZ ;  /* 0x00000000001a7805 */ /* 0x002fc6000001ff00 */
[----:B------:R-:W-:Y:S04]  /*4f50*/  STL [R1+0x504], R24 ;  /* 0x0005041801007387 */ /* 0x000fe80000100800 */
[----:B------:R1:W-:Y:S01]  /*4f60*/  STL [R1+0x500], R25 ;  /* 0x0005001901007387 */ /* 0x0003e20000100800 */
[----:B0-----:R-:W-:-:S03]  /*4f70*/  CS2R R28, SRZ ;  /* 0x00000000001c7805 */ /* 0x001fc6000001ff00 */
[----:B------:R0:W-:Y:S01]  /*4f80*/  STL [R1+0x534], R167 ;  /* 0x000534a701007387 */ /* 0x0001e20000100800 */
[----:B-1----:R-:W-:Y:S02]  /*4f90*/  CS2R R24, SRZ ;  /* 0x0000000000187805 */ /* 0x002fe4000001ff00 */
[C---:B0-----:R-:W-:Y:S02]  /*4fa0*/  LOP3.LUT R167, R4.reuse, 0x10, RZ, 0x3c, !PT ;  /* 0x0000001004a77812 */ /* 0x041fe400078e3cff */
[C---:B------:R-:W-:Y:S02]  /*4fb0*/  LOP3.LUT R167, R4.reuse, 0x40, RZ, 0x3c, !PT ;  /* 0x0000004004a77812 */ /* 0x040fe400078e3cff */
[----:B------:R-:W-:Y:S02]  /*4fc0*/  LOP3.LUT R167, R4, 0x70, RZ, 0x3c, !PT ;  /* 0x0000007004a77812 */ /* 0x000fe400078e3cff */
[----:B------:R-:W-:-:S07]  /*4fd0*/  LOP3.LUT R167, R5, 0x60, RZ, 0x3c, !PT ;  /* 0x0000006005a77812 */ /* 0x000fce00078e3cff */
.L_x_1:
[----:B------:R-:W-:Y:S01]  /*4fe0*/  STL [R1+0x658], R243 ;  /* 0x000658f301007387 */ /* 0x000fe20000100800 */
[----:B------:R-:W-:Y:S02]  /*4ff0*/  MOV R166, UR49 ;  /* 0x0000003100a67c02 */ /* 0x000fe40008000f00 */
[----:B------:R-:W-:Y:S01]  /*5000*/  MOV R167, UR53 ;  /* 0x0000003500a77c02 */ /* 0x000fe20008000f00 */
[----:B------:R-:W-:Y:S01]  /*5010*/  STL [R1+0x654], R231 ;  /* 0x000654e701007387 */ /* 0x000fe20000100800 */
[----:B------:R-:W-:Y:S02]  /*5020*/  PRMT R213, RZ, 0x7610, R213 ;  /* 0x00007610ffd57816 */ /* 0x000fe400000000d5 */
[----:B------:R-:W-:Y:S01]  /*5030*/  PRMT R194, RZ, 0x7610, R194 ;  /* 0x00007610ffc27816 */ /* 0x000fe200000000c2 */
[----:B------:R-:W-:Y:S04]  /*5040*/  STL [R1+0x650], R229 ;  /* 0x000650e501007387 */ /* 0x000fe80000100800 */
        /* <DEDUP_REMOVED lines=32> */
[----:B------:R0:W-:Y:S04]  /*5250*/  STL [R1+0x56c], R165 ;  /* 0x00056ca501007387 */ /* 0x0001e80000100800 */
[----:B-----5:R-:W-:Y:S04]  /*5260*/  STL [R1+0x568], R3 ;  /* 0x0005680301007387 */ /* 0x020fe80000100800 */
[----:B------:R-:W-:Y:S01]  /*5270*/  STL [R1+0x564], R2 ;  /* 0x0005640201007387 */ /* 0x000fe20000100800 */
[----:B0-----:R-:W-:-:S03]  /*5280*/  MOV R165, UR48 ;  /* 0x0000003000a57c02 */ /* 0x001fc60008000f00 */
[----:B------:R-:W-:Y:S04]  /*5290*/  STL [R1+0x560], R0 ;  /* 0x0005600001007387 */ /* 0x000fe80000100800 */
[----:B------:R0:W-:Y:S04]  /*52a0*/  STL [R1+0x530], R166 ;  /* 0x000530a601007387 */ /* 0x0001e80000100800 */
[----:B------:R1:W-:Y:S04]  /*52b0*/  STL [R1+0x52c], R165 ;  /* 0x00052ca501007387 */ /* 0x0003e80000100800 */
[----:B------:R2:W-:Y:S01]  /*52c0*/  STL [R1+0x528], R167 ;  /* 0x000528a701007387 */ /* 0x0005e20000100800 */
[----:B0-----:R-:W-:-:S02]  /*52d0*/  MOV R166, UR52 ;  /* 0x0000003400a67c02 */ /* 0x001fc40008000f00 */
[----:B-1----:R-:W-:Y:S01]  /*52e0*/  MOV R165, UR57 ;  /* 0x0000003900a57c02 */ /* 0x002fe20008000f00 */
[----:B--2---:R-:W0:Y:S04]  /*52f0*/  LDC R167, c[0x0][0x230] ;  /* 0x00008c00ffa77b82 */ /* 0x004e280000000800 */
[----:B------:R-:W-:Y:S04]  /*5300*/  STL [R1+0x570], R165 ;  /* 0x000570a501007387 */ /* 0x000fe80000100800 */
[----:B------:R1:W-:Y:S02]  /*5310*/  STL [R1+0x524], R166 ;  /* 0x000524a601007387 */ /* 0x0003e40000100800 */
[----:B-1----:R-:W-:-:S05]  /*5320*/  MOV R166, UR56 ;  /* 0x0000003800a67c02 */ /* 0x002fca0008000f00 */
[----:B------:R-:W-:Y:S01]  /*5330*/  STL [R1+0x578], R166 ;  /* 0x000578a601007387 */ /* 0x000fe20000100800 */
[----:B0-----:R-:W-:-:S03]  /*5340*/  IMAD R167, R6, -0x40, R167 ;  /* 0xffffffc006a77824 */ /* 0x001fc600078e02a7 */
[----:B------:R-:W-:Y:S02]  /*5350*/  STL [R1+0x57c], R6 ;  /* 0x00057c0601007387 */ /* 0x000fe40000100800 */
[C---:B------:R-:W-:Y:S02]  /*5360*/  ISETP.GT.AND P0, PT, R167.reuse, RZ, PT ;  /* 0x000000ffa700720c */ /* 0x040fe40003f04270 */
[----:B------:R-:W-:Y:S01]  /*5370*/  STL [R1+0x584], R188 ;  /* 0x000584bc01007387 */ /* 0x000fe20000100800 */
[C---:B------:R-:W-:Y:S02]  /*5380*/  ISETP.GT.AND P1, PT, R167.reuse, 0x1, PT ;  /* 0x00000001a700780c */ /* 0x040fe40003f24270 */
[----:B------:R-:W-:Y:S01]  /*5390*/  PRMT R200, RZ, 0x7610, R200 ;  /* 0x00007610ffc87816 */ /* 0x000fe200000000c8 */
[----:B------:R-:W-:Y:S01]  /*53a0*/  STL [R1+0x580], R189 ;  /* 0x000580bd01007387 */ /* 0x000fe20000100800 */
[----:B------:R-:W-:Y:S02]  /*53b0*/  PRMT R199, RZ, 0x7610, R199 ;  /* 0x00007610ffc77816 */ /* 0x000fe400000000c7 */
[----:B------:R-:W-:-:S04]  /*53c0*/  ISETP.GT.AND P2, PT, R167, 0x2, PT ;  /* 0x00000002a700780c */ /* 0x000fc80003f44270 */
[----:B------:R-:W-:Y:S02]  /*53d0*/  @P0 IMAD.MOV.U32 R168, RZ, RZ, R188 ;  /* 0x000000ffffa80224 */ /* 0x000fe400078e00bc */
[----:B------:R-:W-:-:S05]  /*53e0*/  @P0 IMAD.MOV.U32 R169, RZ, RZ, R189 ;  /* 0x000000ffffa90224 */ /* 0x000fca00078e00bd */
[----:B------:R0:W2:Y:S04]  /*53f0*/  @P0 LDG.E.U16 R213, desc[UR6][R168.64] ;  /* 0x00000006a8d50981 */ /* 0x0000a8000c1e1500 */
[----:B------:R-:W-:Y:S04]  /*5400*/  STL [R1+0x58c], R190 ;  /* 0x00058cbe01007387 */ /* 0x000fe80000100800 */
[----:B------:R-:W-:Y:S01]  /*5410*/  STL [R1+0x588], R191 ;  /* 0x000588bf01007387 */ /* 0x000fe20000100800 */
[----:B0-----:R-:W-:Y:S02]  /*5420*/  @P0 IMAD.MOV.U32 R168, RZ, RZ, R190 ;  /* 0x000000ffffa80224 */ /* 0x001fe400078e00be */
[----:B------:R-:W-:-:S05]  /*5430*/  @P0 IMAD.MOV.U32 R169, RZ, RZ, R191 ;  /* 0x000000ffffa90224 */ /* 0x000fca00078e00bf */
[----:B------:R0:W3:Y:S04]  /*5440*/  @P0 LDG.E.U16 R194, desc[UR6][R168.64] ;  /* 0x00000006a8c20981 */ /* 0x0000e8000c1e1500 */
[----:B------:R-:W0:Y:S04]  /*5450*/  LDL R168, [R1+0x500] ;  /* 0x0005000001a87983 */ /* 0x000e280000100800 */
[----:B------:R-:W0:Y:S01]  /*5460*/  LDL R169, [R1+0x504] ;  /* 0x0005040001a97983 */ /* 0x000e220000100800 */
[----:B------:R-:W-:Y:S02]  /*5470*/  PRMT R243, RZ, 0x7610, R243 ;  /* 0x00007610fff37816 */ /* 0x000fe400000000f3 */
[----:B------:R-:W-:-:S02]  /*5480*/  PRMT R231, RZ, 0x7610, R231 ;  /* 0x00007610ffe77816 */ /* 0x000fc400000000e7 */
[----:B------:R-:W-:Y:S02]  /*5490*/  ISETP.GT.AND P0, PT, R167, 0x3, PT ;  /* 0x00000003a700780c */ /* 0x000fe40003f04270 */
[----:B0-----:R-:W-:-:S04]  /*54a0*/  @P1 LOP3.LUT R169, R169, R168, RZ, 0x3c, !PT ;  /* 0x000000a8a9a91212 */ /* 0x001fc800078e3cff */
[----:B------:R-:W-:-:S04]  /*54b0*/  @P1 LOP3.LUT R168, R169, R168, RZ, 0x3c, !PT ;  /* 0x000000a8a9a81212 */ /* 0x000fc800078e3cff */
[----:B------:R-:W-:-:S05]  /*54c0*/  @P1 LOP3.LUT R169, R169, R168, RZ, 0x3c, !PT ;  /* 0x000000a8a9a91212 */ /* 0x000fca00078e3cff */
[----:B------:R0:W4:Y:S04]  /*54d0*/  @P1 LDG.E.U16 R200, desc[UR6][R168.64] ;  /* 0x00000006a8c81981 */ /* 0x000128000c1e1500 */
[----:B------:R-:W0:Y:S04]  /*54e0*/  LDL R168, [R1+0x4f8] ;  /* 0x0004f80001a87983 */ /* 0x000e280000100800 */
[----:B------:R-:W0:Y:S02]  /*54f0*/  LDL R169, [R1+0x4fc] ;  /* 0x0004fc0001a97983 */ /* 0x000e240000100800 */
        /* <DEDUP_REMOVED lines=9> */
[----:B------:R-:W2:Y:S04]  /*5590*/  @P2 LDG.E.U16 R243, desc[UR6][R168.64] ;  /* 0x00000006a8f32981 */ /* 0x000ea8000c1e1500 */
[----:B--2---:R0:W-:Y:S04]  /*55a0*/  STL [R1+0x518], R243 ;  /* 0x000518f301007387 */ /* 0x0041e80000100800 */
[----:B0-----:R-:W2:Y:S04]  /*55b0*/  LDL.LU R243, [R1+0x658] ;  /* 0x0006580001f37983 */ /* 0x001ea80000300800 */
[----:B------:R-:W3:Y:S04]  /*55c0*/  LDL R168, [R1+0x4e8] ;  /* 0x0004e80001a87983 */ /* 0x000ee80000100800 */
[----:B------:R-:W3:Y:S01]  /*55d0*/  LDL R169, [R1+0x4ec] ;  /* 0x0004ec0001a97983 */ /* 0x000ee20000100800 */
[----:B------:R-:W-:-:S02]  /*55e0*/  PRMT R229, RZ, 0x7610, R229 ;  /* 0x00007610ffe57816 */ /* 0x000fc400000000e5 */
[----:B------:R-:W-:Y:S02]  /*55f0*/  PRMT R219, RZ, 0x7610, R219 ;  /* 0x00007610ffdb7816 */ /* 0x000fe400000000db */
[----:B------:R-:W-:Y:S02]  /*5600*/  ISETP.GT.AND P1, PT, R167, 0x4, PT ;  /* 0x00000004a700780c */ /* 0x000fe40003f24270 */
[----:B---3--:R-:W-:-:S04]  /*5610*/  @P2 LOP3.LUT R169, R169, R168, RZ, 0x3c, !PT ;  /* 0x000000a8a9a92212 */ /* 0x008fc800078e3cff */
[----:B------:R-:W-:-:S04]  /*5620*/  @P2 LOP3.LUT R168, R169, R168, RZ, 0x3c, !PT ;  /* 0x000000a8a9a82212 */ /* 0x000fc800078e3cff */
[----:B------:R-:W-:-:S05]  /*5630*/  @P2 LOP3.LUT R169, R169, R168, RZ, 0x3c, !PT ;  /* 0x000000a8a9a92212 */ /* 0x000fca00078e3cff */
[----:B------:R-:W3:Y:S04]  /*5640*/  @P2 LDG.E.U16 R231, desc[UR6][R168.64] ;  /* 0x00000006a8e72981 */ /* 0x000ee8000c1e1500 */
[----:B---3--:R0:W-:Y:S04]  /*5650*/  STL [R1+0x514], R231 ;  /* 0x000514e701007387 */ /* 0x0081e80000100800 */
[----:B0-----:R-:W3:Y:S04]  /*5660*/  LDL.LU R231, [R1+0x654] ;  /* 0x0006540001e77983 */ /* 0x001ee80000300800 */
[----:B------:R-:W4:Y:S04]  /*5670*/  LDL R168, [R1+0x4e0] ;  /* 0x0004e00001a87983 */ /* 0x000f280000100800 */
[----:B------:R-:W4:Y:S02]  /*5680*/  LDL R169, [R1+0x4e4] ;  /* 0x0004e40001a97983 */ /* 0x000f240000100800 */
[----:B----4-:R-:W-:-:S04]  /*5690*/  @P0 LOP3.LUT R169, R169, R168, RZ, 0x3c, !PT ;  /* 0x000000a8a9a90212 */ /* 0x010fc800078e3cff */
[----:B------:R-:W-:-:S04]  /*56a0*/  @P0 LOP3.LUT R168, R169, R168, RZ, 0x3c, !PT ;  /* 0x000000a8a9a80212 */ /* 0x000fc800078e3cff */
[----:B------:R-:W-:-:S05]  /*56b0*/  @P0 LOP3.LUT R169, R169, R168, RZ, 0x3c, !PT ;  /* 0x000000a8a9a90212 */ /* 0x000fca00078e3cff */
[----:B------:R-:W4:Y:S04]  /*56c0*/  @P0 LDG.E.U16 R229, desc[UR6][R168.64] ;  /* 0x00000006a8e50981 */ /* 0x000f28000c1e1500 */
[----:B----4-:R0:W-:Y:S04]  /*56d0*/  STL [R1+0x510], R229 ;  /* 0x000510e501007387 */ /* 0x0101e80000100800 */
[----:B0-----:R-:W4:Y:S04]  /*56e0*/  LDL.LU R229, [R1+0x650] ;  /* 0x0006500001e57983 */ /* 0x001f280000300800 */
[----:B------:R-:W2:Y:S04]  /*56f0*/  LDL R168, [R1+0x4d8] ;  /* 0x0004d80001a87983 */ /* 0x000ea80000100800 */
[----:B------:R-:W2:Y:S01]  /*5700*/  LDL R169, [R1+0x4dc] ;  /* 0x0004dc0001a97983 */ /* 0x000ea20000100800 */
[----:B------:R-:W-:-:S02]  /*5710*/  PRMT R164, RZ, 0x7610, R164 ;  /* 0x00007610ffa47816 */ /* 0x000fc400000000a4 */
[----:B------:R-:W-:Y:S02]  /*5720*/  PRMT R19, RZ, 0x7610, R19 ;  /* 0x00007610ff137816 */ /* 0x000fe40000000013 */
[----:B------:R-:W-:Y:S02]  /*5730*/  ISETP.GT.AND P2, PT, R167, 0x5, PT ;  /* 0x00000005a700780c */ /* 0x000fe40003f44270 */
[----:B--2---:R-:W-:-:S04]  /*5740*/  @P0 LOP3.LUT R169, R169, R168, RZ, 0x3c, !PT ;  /* 0x000000a8a9a90212 */ /* 0x004fc800078e3cff */
        /* <DEDUP_REMOVED lines=36> */
[----:B------:R-:W3:Y:S02]  /*5990*/  LDL R169, [R1+0x4bc] ;  /* 0x0004bc0001a97983 */ /* 0x000ee40000100800 */
        /* <DEDUP_REMOVED lines=31> */
[----:B------:R-:W4:Y:S04]  /*5b90*/  LDL R168, [R1+0x498] ;  /* 0x0004980001a87983 */ /* 0x000f280000100800 */
[----:B------:R-:W4:Y:S01]  /*5ba0*/  LDL R169, [R1+0x49c] ;  /* 0x00049c0001a97983 */ /* 0x000f220000100800 */
[----:B------:R-:W-:Y:S02]  /*5bb0*/  PRMT R195, RZ, 0x7610, R195 ;  /* 0x00007610ffc37816 */ /* 0x000fe400000000c3 */
[----:B------:R-:W-:-:S02]  /*5bc0*/  PRMT R196, RZ, 0x7610, R196 ;  /* 0x00007610ffc47816 */ /* 0x000fc400000000c4 */
[----:B------:R-:W-:Y:S01]  /*5bd0*/  ISETP.GT.AND P0, PT, R167, 0x9, PT ;  /* 0x00000009a700780c */ /* 0x000fe20003f04270 */
[----:B---3--:R-:W-:Y:S01]  /*5be0*/  STL [R1+0x598], R190 ;  /* 0x000598be01007387 */ /* 0x008fe20000100800 */
[----:B----4-:R-:W-:-:S04]  /*5bf0*/  @P1 LOP3.LUT R169, R169, R168, RZ, 0x3c, !PT ;  /* 0x000000a8a9a91212 */ /* 0x010fc800078e3cff */
        /* <DEDUP_REMOVED lines=12> */
[----:B------:R0:W3:Y:S04]  /*5cc0*/  @P2 LDG.E.U16 R195, desc[UR6][R168.64] ;  /* 0x00000006a8c32981 */ /* 0x0000e8000c1e1500 */
[----:B------:R-:W0:Y:S04]  /*5cd0*/  LDL R168, [R1+0x488] ;  /* 0x0004880001a87983 */ /* 0x000e280000100800 */
[----:B------:R-:W0:Y:S02]  /*5ce0*/  LDL R169, [R1+0x48c] ;  /* 0x00048c0001a97983 */ /* 0x000e240000100800 */
[----:B0-----:R-:W-:-:S04]  /*5cf0*/  @P2 LOP3.LUT R169, R169, R168, RZ, 0x3c, !PT ;  /* 0x000000a8a9a92212 */ /* 0x001fc800078e3cff */
[----:B------:R-:W-:-:S04]  /*5d00*/  @P2 LOP3.LUT R168, R169, R168, RZ, 0x3c, !PT ;  /* 0x000000a8a9a82212 */ /* 0x000fc800078e3cff */
[----:B------:R-:W-:-:S05]  /*5d10*/  @P2 LOP3.LUT R169, R169, R168, RZ, 0x3c, !PT ;  /* 0x000000a8a9a92212 */ /* 0x000fca00078e3cff */
[----:B------:R0:W4:Y:S04]  /*5d20*/  @P2 LDG.E.U16 R196, desc[UR6][R168.64] ;  /* 0x00000006a8c42981 */ /* 0x000128000c1e1500 */
        /* <DEDUP_REMOVED lines=8> */
[----:B------:R0:W2:Y:S04]  /*5db0*/  @P0 LDG.E.U16 R198, desc[UR6][R168.64] ;  /* 0x00000006a8c60981 */ /* 0x0000a8000c1e1500 */
[----:B------:R-:W0:Y:S04]  /*5dc0*/  LDL R168, [R1+0x478] ;  /* 0x0004780001a87983 */ /* 0x000e280000100800 */
[----:B------:R-:W0:Y:S02]  /*5dd0*/  LDL R169, [R1+0x47c] ;  /* 0x00047c0001a97983 */ /* 0x000e240000100800 */
        /* <DEDUP_REMOVED lines=9> */
[----:B------:R-:W3:Y:S04]  /*5e70*/  @P1 LDG.E.U16 R161, desc[UR6][R168.64] ;  /* 0x00000006a8a11981 */ /* 0x000ee8000c1e1500 */
[----:B---3--:R0:W-:Y:S04]  /*5e80*/  STL [R1+0xa8], R161 ;  /* 0x0000a8a101007387 */ /* 0x0081e80000100800 */
[----:B0-----:R-:W3:Y:S04]  /*5e90*/  LDL.LU R161, [R1+0x630] ;  /* 0x0006300001a17983 */ /* 0x001ee80000300800 */
[----:B------:R-:W4:Y:S04]  /*5ea0*/  LDL R168, [R1+0x468] ;  /* 0x0004680001a87983 */ /* 0x000f280000100800 */
[----:B------:R-:W4:Y:S01]  /*5eb0*/  LDL R169, [R1+0x46c] ;  /* 0x00046c0001a97983 */ /* 0x000f220000100800 */
[----:B------:R-:W-:-:S02]  /*5ec0*/  PRMT R160, RZ, 0x7610, R160 ;  /* 0x00007610ffa07816 */ /* 0x000fc400000000a0 */
[----:B------:R-:W-:Y:S02]  /*5ed0*/  PRMT R12, RZ, 0x7610, R12 ;  /* 0x00007610ff0c7816 */ /* 0x000fe4000000000c */
[----:B------:R-:W-:Y:S02]  /*5ee0*/  ISETP.GT.AND P0, PT, R167, 0xc, PT ;  /* 0x0000000ca700780c */ /* 0x000fe40003f04270 */
[----:B----4-:R-:W-:-:S04]  /*5ef0*/  @P1 LOP3.LUT R169, R169, R168, RZ, 0x3c, !PT ;  /* 0x000000a8a9a91212 */ /* 0x010fc800078e3cff */
[----:B------:R-:W-:-:S04]  /*5f00*/  @P1 LOP3.LUT R168, R169, R168, RZ, 0x3c, !PT ;  /* 0x000000a8a9a81212 */ /* 0x000fc800078e3cff */
[----:B------:R-:W-:-:S05]  /*5f10*/  @P1 LOP3.LUT R169, R169, R168, RZ, 0x3c, !PT ;  /* 0x000000a8a9a91212 */ /* 0x000fca00078e3cff */
[----:B------:R-:W4:Y:S04]  /*5f20*/  @P1 LDG.E.U16 R13, desc[UR6][R168.64] ;  /* 0x00000006a80d1981 */ /* 0x000f28000c1e1500 */
[----:B----4-:R0:W-:Y:S04]  /*5f30*/  STL [R1+0xa4], R13 ;  /* 0x0000a40d01007387 */ /* 0x0101e80000100800 */
[----:B0-----:R-:W4:Y:S04]  /*5f40*/  LDL.LU R13, [R1+0x62c] ;  /* 0x00062c00010d7983 */ /* 0x001f280000300800 */
[----:B------:R-:W2:Y:S04]  /*5f50*/  LDL R168, [R1+0x460] ;  /* 0x0004600001a87983 */ /* 0x000ea80000100800 */
[----:B------:R-:W2:Y:S02]  /*5f60*/  LDL R169, [R1+0x464] ;  /* 0x0004640001a97983 */ /* 0x000ea40000100800 */
        /* <DEDUP_REMOVED lines=80> */
[----:B------:R-:W2:Y:S04]  /*6470*/  LDL R168, [R1+0x418] ;  /* 0x0004180001a87983 */ /* 0x000ea80000100800 */
[----:B------:R-:W2:Y:S01]  /*6480*/  LDL R169, [R1+0x41c] ;  /* 0x00041c0001a97983 */ /* 0x000ea20000100800 */
[----:B------:R-:W-:Y:S02]  /*6490*/  PRMT R212, RZ, 0x7610, R212 ;  /* 0x00007610ffd47816 */ /* 0x000fe400000000d4 */
[----:B------:R-:W-:-:S02]  /*64a0*/  PRMT R211, RZ, 0x7610, R211 ;  /* 0x00007610ffd37816 */ /* 0x000fc400000000d3 */
[----:B------:R-:W-:Y:S01]  /*64b0*/  ISETP.GT.AND P2, PT, R167, 0x11, PT ;  /* 0x00000011a700780c */ /* 0x000fe20003f44270 */
[----:B----4-:R-:W-:Y:S01]  /*64c0*/  STL [R1+0x590], R188 ;  /* 0x000590bc01007387 */ /* 0x010fe20000100800 */
[----:B--2---:R-:W-:-:S04]  /*64d0*/  @P0 LOP3.LUT R169, R169, R168, RZ, 0x3c, !PT ;  /* 0x000000a8a9a90212 */ /* 0x004fc800078e3cff */
[----:B------:R-:W-:-:S04]  /*64e0*/  @P0 LOP3.LUT R168, R169, R168, RZ, 0x3c, !PT ;  /* 0x000000a8a9a80212 */ /* 0x000fc800078e3cff */
[----:B------:R-:W-:-:S05]  /*64f0*/  @P0 LOP3.LUT R169, R169, R168, RZ, 0x3c, !PT ;  /* 0x000000a8a9a90212 */ /* 0x000fca00078e3cff */
[----:B------:R-:W2:Y:S04]  /*6500*/  @P0 LDG.E.U16 R189, desc[UR6][R168.64] ;  /* 0x00000006a8bd0981 */ /* 0x000ea8000c1e1500 */
[----:B------:R-:W4:Y:S04]  /*6510*/  LDL R168, [R1+0x410] ;  /* 0x0004100001a87983 */ /* 0x000f280000100800 */
[----:B------:R-:W4:Y:S01]  /*6520*/  LDL R169, [R1+0x414] ;  /* 0x0004140001a97983 */ /* 0x000f220000100800 */
[----:B------:R-:W-:Y:S02]  /*6530*/  PRMT R246, RZ, 0x7610, R246 ;  /* 0x00007610fff67816 */ /* 0x000fe400000000f6 */
[----:B------:R-:W-:-:S02]  /*6540*/  PRMT R14, RZ, 0x7610, R14 ;  /* 0x00007610ff0e7816 */ /* 0x000fc4000000000e */
[----:B------:R-:W-:Y:S01]  /*6550*/  ISETP.GT.AND P0, PT, R167, 0x12, PT ;  /* 0x00000012a700780c */ /* 0x000fe20003f04270 */
[----:B--2---:R-:W-:Y:S01]  /*6560*/  STL [R1+0x59c], R189 ;  /* 0x00059cbd01007387 */ /* 0x004fe20000100800 */
[----:B----4-:R-:W-:-:S04]  /*6570*/  @P1 LOP3.LUT R169, R169, R168, RZ, 0x3c, !PT ;  /* 0x000000a8a9a91212 */ /* 0x010fc800078e3cff */
        /* <DEDUP_REMOVED lines=71> */
[----:B------:R-:W3:Y:S04]  /*69f0*/  LDL R168, [R1+0x3c8] ;  /* 0x0003c80001a87983 */ /* 0x000ee80000100800 */
[----:B------:R-:W3:Y:S04]  /*6a00*/  LDL R169, [R1+0x3cc] ;  /* 0x0003cc0001a97983 */ /* 0x000ee80000100800 */
[----:B----4-:R0:W-:Y:S04]  /*6a10*/  STL [R1+0x54], R2 ;  /* 0x0000540201007387 */ /* 0x0101e80000100800 */
[----:B0-----:R-:W4:Y:S01]  /*6a20*/  LDL R2, [R1+0x3a0] ;  /* 0x0003a00001027983 */ /* 0x001f220000100800 */
        /* <DEDUP_REMOVED lines=15> */
[----:B------:R-:W4:Y:S04]  /*6b20*/  LDL R168, [R1+0x3ac] ;  /* 0x0003ac0001a87983 */ /* 0x000f280000100800 */
[----:B------:R-:W4:Y:S04]  /*6b30*/  LDL R169, [R1+0x3b0] ;  /* 0x0003b00001a97983 */ /* 0x000f280000100800 */
[----:B--2---:R0:W-:Y:S04]  /*6b40*/  STL [R1+0x4c], R193 ;  /* 0x00004cc101007387 */ /* 0x0041e80000100800 */
[----:B0-----:R-:W2:Y:S01]  /*6b50*/  LDL R193, [R1+0x390] ;  /* 0x0003900001c17983 */ /* 0x001ea20000100800 */
        /* <DEDUP_REMOVED lines=14> */
[----:B------:R-:W2:Y:S01]  /*6c40*/  LDL R169, [R1+0x39c] ;  /* 0x00039c0001a97983 */ /* 0x000ea20000100800 */
[----:B------:R-:W-:Y:S01]  /*6c50*/  @P1 IMAD.MOV.U32 R168, RZ, RZ, R2 ;  /* 0x000000ffffa81224 */ /* 0x000fe200078e0002 */
[----:B------:R-:W-:-:S02]  /*6c60*/  PRMT R6, RZ, 0x7610, R6 ;  /* 0x00007610ff067816 */ /* 0x000fc40000000006 */
[----:B------:R-:W4:Y:S01]  /*6c70*/  LDL R2, [R1+0x380] ;  /* 0x0003800001027983 */ /* 0x000f220000100800 */
[----:B------:R-:W-:Y:S02]  /*6c80*/  PRMT R166, RZ, 0x7610, R166 ;  /* 0x00007610ffa67816 */ /* 0x000fe400000000a6 */
[----:B------:R-:W-:Y:S01]  /*6c90*/  ISETP.GT.AND P0, PT, R167, 0x18, PT ;  /* 0x00000018a700780c */ /* 0x000fe20003f04270 */
[----:B--2---:R-:W2:Y:S04]  /*6ca0*/  @P1 LDG.E.U16 R20, desc[UR6][R168.64] ;  /* 0x00000006a8141981 */ /* 0x004ea8000c1e1500 */
[----:B--2---:R0:W-:Y:S04]  /*6cb0*/  STL [R1+0x40], R20 ;  /* 0x0000401401007387 */ /* 0x0041e80000100800 */
[----:B0-----:R-:W2:Y:S04]  /*6cc0*/  LDL.LU R20, [R1+0x5ec] ;  /* 0x0005ec0001147983 */ /* 0x001ea80000300800 */
[----:B------:R-:W3:Y:S04]  /*6cd0*/  LDL R168, [R1+0x394] ;  /* 0x0003940001a87983 */ /* 0x000ee80000100800 */
[----:B------:R-:W3:Y:S02]  /*6ce0*/  LDL R169, [R1+0x398] ;  /* 0x0003980001a97983 */ /* 0x000ee40000100800 */
[----:B---3--:R-:W-:-:S04]  /*6cf0*/  @P2 LOP3.LUT R169, R169, R168, RZ, 0x3c, !PT ;  /* 0x000000a8a9a92212 */ /* 0x008fc800078e3cff */
[----:B------:R-:W-:-:S04]  /*6d00*/  @P2 LOP3.LUT R168, R169, R168, RZ, 0x3c, !PT ;  /* 0x000000a8a9a82212 */ /* 0x000fc800078e3cff */
[----:B------:R-:W-:-:S05]  /*6d10*/  @P2 LOP3.LUT R169, R169, R168, RZ, 0x3c, !PT ;  /* 0x000000a8a9a92212 */ /* 0x000fca00078e3cff */
[----:B------:R0:W3:Y:S04]  /*6d20*/  @P2 LDG.E.U16 R6, desc[UR6][R168.64] ;  /* 0x00000006a8062981 */ /* 0x0000e8000c1e1500 */
[----:B------:R-:W4:Y:S01]  /*6d30*/  LDL R169, [R1+0x38c] ;  /* 0x00038c0001a97983 */ /* 0x000f220000100800 */
[----:B0-----:R-:W-:-:S03]  /*6d40*/  @P2 IMAD.MOV.U32 R168, RZ, RZ, R193 ;  /* 0x000000ffffa82224 */ /* 0x001fc600078e00c1 */
[----:B---3--:R-:W-:Y:S01]  /*6d50*/  STL [R1+0x5a0], R6 ;  /* 0x0005a00601007387 */ /* 0x008fe20000100800 */
[----:B------:R-:W-:-:S03]  /*6d60*/  PRMT R210, RZ, 0x7610, R210 ;  /* 0x00007610ffd27816 */ /* 0x000fc600000000d2 */
[----:B------:R-:W3:Y:S04]  /*6d70*/  LDL R193, [R1+0x368] ;  /* 0x0003680001c17983 */ /* 0x000ee80000100800 */
[----:B----4-:R-:W4:Y:S04]  /*6d80*/  @P2 LDG.E.U16 R166, desc[UR6][R168.64] ;  /* 0x00000006a8a62981 */ /* 0x010f28000c1e1500 */
[----:B------:R-:W2:Y:S04]  /*6d90*/  LDL R168, [R1+0x384] ;  /* 0x0003840001a87983 */ /* 0x000ea80000100800 */
[----:B------:R-:W2:Y:S04]  /*6da0*/  LDL R169, [R1+0x388] ;  /* 0x0003880001a97983 */ /* 0x000ea80000100800 */
[----:B----4-:R-:W-:Y:S01]  /*6db0*/  STL [R1+0x5a4], R166 ;  /* 0x0005a4a601007387 */ /* 0x010fe20000100800 */
[----:B--2---:R-:W-:-:S04]  /*6dc0*/  @P0 LOP3.LUT R169, R169, R168, RZ, 0x3c, !PT ;  /* 0x000000a8a9a90212 */ /* 0x004fc800078e3cff */
[----:B------:R-:W-:-:S04]  /*6dd0*/  @P0 LOP3.LUT R168, R169, R168, RZ, 0x3c, !PT ;  /* 0x000000a8a9a80212 */ /* 0x000fc800078e3cff */
[----:B------:R-:W-:-:S05]  /*6de0*/  @P0 LOP3.LUT R169, R169, R168, RZ, 0x3c, !PT ;  /* 0x000000a8a9a90212 */ /* 0x000fca00078e3cff */
[----:B------:R0:W2:Y:S04]  /*6df0*/  @P0 LDG.E.U16 R210, desc[UR6][R168.64] ;  /* 0x00000006a8d20981 */ /* 0x0000a8000c1e1500 */
[----:B------:R-:W4:Y:S01]  /*6e00*/  LDL R169, [R1+0x37c] ;  /* 0x00037c0001a97983 */ /* 0x000f220000100800 */
[----:B------:R-:W-:Y:S01]  /*6e10*/  PRMT R209, RZ, 0x7610, R209 ;  /* 0x00007610ffd17816 */ /* 0x000fe200000000d1 */
[----:B0-----:R-:W-:Y:S01]  /*6e20*/  @P0 IMAD.MOV.U32 R168, RZ, RZ, R2 ;  /* 0x000000ffffa80224 */ /* 0x001fe200078e0002 */
[----:B------:R-:W-:Y:S01]  /*6e30*/  ISETP.GT.AND P1, PT, R167, 0x19, PT ;  /* 0x00000019a700780c */ /* 0x000fe20003f24270 */
[----:B------:R-:W2:Y:S04]  /*6e40*/  LDL R2, [R1+0x358] ;  /* 0x0003580001027983 */ /* 0x000ea80000100800 */
[----:B----4-:R0:W4:Y:S04]  /*6e50*/  @P0 LDG.E.U16 R209, desc[UR6][R168.64] ;  /* 0x00000006a8d10981 */ /* 0x010128000c1e1500 */
[----:B------:R-:W0:Y:S04]  /*6e60*/  LDL R168, [R1+0x374] ;  /* 0x0003740001a87983 */ /* 0x000e280000100800 */
[----:B------:R-:W0:Y:S01]  /*6e70*/  LDL R169, [R1+0x378] ;  /* 0x0003780001a97983 */ /* 0x000e220000100800 */
[----:B------:R-:W-:-:S02]  /*6e80*/  PRMT R250, RZ, 0x7610, R250 ;  /* 0x00007610fffa7816 */ /* 0x000fc400000000fa */
[----:B0-----:R-:W-:-:S04]  /*6e90*/  @P1 LOP3.LUT R169, R169, R168, RZ, 0x3c, !PT ;  /* 0x000000a8a9a91212 */ /* 0x001fc800078e3cff */
[----:B------:R-:W-:-:S04]  /*6ea0*/  @P1 LOP3.LUT R168, R169, R168, RZ, 0x3c, !PT ;  /* 0x000000a8a9a81212 */ /* 0x000fc800078e3cff */
[----:B------:R-:W-:-:S05]  /*6eb0*/  @P1 LOP3.LUT R169, R169, R168, RZ, 0x3c, !PT ;  /* 0x000000a8a9a91212 */ /* 0x000fca00078e3cff */
[----:B------:R0:W4:Y:S04]  /*6ec0*/  @P1 LDG.E.U16 R250, desc[UR6][R168.64] ;  /* 0x00000006a8fa1981 */ /* 0x000128000c1e1500 */
[----:B------:R-:W0:Y:S04]  /*6ed0*/  LDL R168, [R1+0x36c] ;  /* 0x00036c0001a87983 */ /* 0x000e280000100800 */
[----:B------:R-:W0:Y:S01]  /*6ee0*/  LDL R169, [R1+0x370] ;  /* 0x0003700001a97983 */ /* 0x000e220000100800 */
[----:B------:R-:W-:Y:S02]  /*6ef0*/  PRMT R252, RZ, 0x7610, R252 ;  /* 0x00007610fffc7816 */ /* 0x000fe400000000fc */
[----:B------:R-:W-:-:S02]  /*6f00*/  ISETP.GT.AND P2, PT, R167, 0x1a, PT ;  /* 0x0000001aa700780c */ /* 0x000fc40003f44270 */
[----:B0-----:R-:W-:-:S04]  /*6f10*/  @P1 LOP3.LUT R169, R169, R168, RZ, 0x3c, !PT ;  /* 0x000000a8a9a91212 */ /* 0x001fc800078e3cff */
[----:B------:R-:W-:-:S04]  /*6f20*/  @P1 LOP3.LUT R168, R169, R168, RZ, 0x3c, !PT ;  /* 0x000000a8a9a81212 */ /* 0x000fc800078e3cff */
[----:B------:R-:W-:-:S05]  /*6f30*/  @P1 LOP3.LUT R169, R169, R168, RZ, 0x3c, !PT ;  /* 0x000000a8a9a91212 */ /* 0x000fca00078e3cff */
[----:B------:R3:W4:Y:S04]  /*6f40*/  @P1 LDG.E.U16 R252, desc[UR6][R168.64] ;  /* 0x00000006a8fc1981 */ /* 0x000728000c1e1500 */
[----:B------:R-:W2:Y:S01]  /*6f50*/  LDL R169, [R1+0x364] ;  /* 0x0003640001a97983 */ /* 0x000ea20000100800 */
[----:B------:R-:W-:Y:S01]  /*6f60*/  PRMT R186, RZ, 0x7610, R186 ;  /* 0x00007610ffba7816 */ /* 0x000fe200000000ba */
[----:B---3--:R-:W-:Y:S01]  /*6f70*/  @P2 IMAD.MOV.U32 R168, RZ, RZ, R193 ;  /* 0x000000ffffa82224 */ /* 0x008fe200078e00c1 */
[----:B------:R-:W-:Y:S01]  /*6f80*/  PRMT R185, RZ, 0x7610, R185 ;  /* 0x00007610ffb97816 */ /* 0x000fe200000000b9 */
[----:B------:R-:W3:Y:S04]  /*6f90*/  LDL R193, [R1+0x344] ;  /* 0x0003440001c17983 */ /* 0x000ee80000100800 */
[----:B--2---:R-:W2:Y:S04]  /*6fa0*/  @P2 LDG.E.U16 R186, desc[UR6][R168.64] ;  /* 0x00000006a8ba2981 */ /* 0x004ea8000c1e1500 */
[----:B------:R-:W4:Y:S04]  /*6fb0*/  LDL R168, [R1+0x35c] ;  /* 0x00035c0001a87983 */ /* 0x000f280000100800 */
[----:B------:R-:W4:Y:S01]  /*6fc0*/  LDL R169, [R1+0x360] ;  /* 0x0003600001a97983 */ /* 0x000f220000100800 */
[----:B------:R-:W-:-:S03]  /*6fd0*/  ISETP.GT.AND P0, PT, R167, 0x1b, PT ;  /* 0x0000001ba700780c */ /* 0x000fc60003f04270 */
[----:B--2---:R0:W-:Y:S01]  /*6fe0*/  STL [R1+0x3c], R186 ;  /* 0x00003cba01007387 */ /* 0x0041e20000100800 */
[----:B------:R-:W-:-:S03]  /*6ff0*/  PRMT R0, RZ, 0x7610, R0 ;  /* 0x00007610ff007816 */ /* 0x000fc60000000000 */
[----:B0-----:R-:W2:Y:S01]  /*7000*/  LDL R186, [R1+0x348] ;  /* 0x0003480001ba7983 */ /* 0x001ea20000100800 */
[----:B----4-:R-:W-:-:S04]  /*7010*/  @P2 LOP3.LUT R169, R169, R168, RZ, 0x3c, !PT ;  /* 0x000000a8a9a92212 */ /* 0x010fc800078e3cff */
[----:B------:R-:W-:-:S04]  /*7020*/  @P2 LOP3.LUT R168, R169, R168, RZ, 0x3c, !PT ;  /* 0x000000a8a9a82212 */ /* 0x000fc800078e3cff */
[----:B------:R-:W-:-:S05]  /*7030*/  @P2 LOP3.LUT R169, R169, R168, RZ, 0x3c, !PT ;  /* 0x000000a8a9a92212 */ /* 0x000fca00078e3cff */
[----:B------:R0:W4:Y:S04]  /*7040*/  @P2 LDG.E.U16 R185, desc[UR6][R168.64] ;  /* 0x00000006a8b92981 */ /* 0x000128000c1e1500 */
[----:B------:R-:W3:Y:S01]  /*7050*/  LDL R169, [R1+0x354] ;  /* 0x0003540001a97983 */ /* 0x000ee20000100800 */
[----:B0-----:R-:W-:-:S03]  /*7060*/  @P0 IMAD.MOV.U32 R168, RZ, RZ, R2 ;  /* 0x000000ffffa80224 */ /* 0x001fc600078e0002 */
[----:B----4-:R0:W-:Y:S01]  /*7070*/  STL [R1+0x38], R185 ;  /* 0x000038b901007387 */ /* 0x0101e20000100800 */
[----:B------:R-:W-:Y:S02]  /*7080*/  ISETP.GT.AND P1, PT, R167, 0x1c, PT ;  /* 0x0000001ca700780c */ /* 0x000fe40003f24270 */
[----:B------:R-:W-:Y:S01]  /*7090*/  PRMT R152, RZ, 0x7610, R152 ;  /* 0x00007610ff987816 */ /* 0x000fe20000000098 */
[----:B------:R-:W4:Y:S04]  /*70a0*/  LDL R2, [R1+0x334] ;  /* 0x0003340001027983 */ /* 0x000f280000100800 */
[----:B---3--:R1:W3:Y:S01]  /*70b0*/  @P0 LDG.E.U16 R0, desc[UR6][R168.64] ;  /* 0x00000006a8000981 */ /* 0x0082e2000c1e1500 */
[----:B------:R-:W-:-:S03]  /*70c0*/  PRMT R18, RZ, 0x7610, R18 ;  /* 0x00007610ff127816 */ /* 0x000fc60000000012 */
[----:B0-----:R-:W4:Y:S04]  /*70d0*/  LDL R185, [R1+0x340] ;  /* 0x0003400001b97983 */ /* 0x001f280000100800 */
[----:B------:R-:W1:Y:S04]  /*70e0*/  LDL R168, [R1+0x34c] ;  /* 0x00034c0001a87983 */ /* 0x000e680000100800 */
[----:B------:R-:W1:Y:S02]  /*70f0*/  LDL R169, [R1+0x350] ;  /* 0x0003500001a97983 */ /* 0x000e640000100800 */
[----:B-1----:R-:W-:-:S04]  /*7100*/  @P0 LOP3.LUT R169, R169, R168, RZ, 0x3c, !PT ;  /* 0x000000a8a9a90212 */ /* 0x002fc800078e3cff */
[----:B------:R-:W-:-:S04]  /*7110*/  @P0 LOP3.LUT R168, R169, R168, RZ, 0x3c, !PT ;  /* 0x000000a8a9a80212 */ /* 0x000fc800078e3cff */
[----:B------:R-:W-:-:S05]  /*7120*/  @P0 LOP3.LUT R169, R169, R168, RZ, 0x3c, !PT ;  /* 0x000000a8a9a90212 */ /* 0x000fca00078e3cff */
[----:B------:R2:W4:Y:S02]  /*7130*/  @P0 LDG.E.U16 R152, desc[UR6][R168.64] ;  /* 0x00000006a8980981 */ /* 0x000524000c1e1500 */
[----:B--2---:R-:W-:Y:S02]  /*7140*/  @P1 IMAD.MOV.U32 R168, RZ, RZ, R186 ;  /* 0x000000ffffa81224 */ /* 0x004fe400078e00ba */
[----:B------:R-:W-:-:S05]  /*7150*/  @P1 IMAD.MOV.U32 R169, RZ, RZ, R193 ;  /* 0x000000ffffa91224 */ /* 0x000fca00078e00c1 */
[----:B------:R-:W2:Y:S04]  /*7160*/  @P1 LDG.E.U16 R18, desc[UR6][R168.64] ;  /* 0x00000006a8121981 */ /* 0x000ea8000c1e1500 */
[----:B---3--:R0:W-:Y:S04]  /*7170*/  STL [R1+0x30], R0 ;  /* 0x0000300001007387 */ /* 0x0081e80000100800 */
[----:B0-----:R-:W3:Y:S04]  /*7180*/  LDL R0, [R1+0x338] ;  /* 0x0003380001007983 */ /* 0x001ee80000100800 */
[----:B----4-:R0:W-:Y:S04]  /*7190*/  STL [R1+0x28], R152 ;  /* 0x0000289801007387 */ /* 0x0101e80000100800 */
[----:B0-----:R-:W4:Y:S04]  /*71a0*/  LDL.LU R152, [R1+0x5e8] ;  /* 0x0005e80001987983 */ /* 0x001f280000300800 */
[----:B------:R-:W4:Y:S04]  /*71b0*/  LDL R193, [R1+0x324] ;  /* 0x0003240001c17983 */ /* 0x000f280000100800 */
[----:B------:R-:W4:Y:S04]  /*71c0*/  LDL R186, [R1+0x328] ;  /* 0x0003280001ba7983 */ /* 0x000f280000100800 */
[----:B--2---:R0:W-:Y:S04]  /*71d0*/  STL [R1+0x24], R18 ;  /* 0x0000241201007387 */ /* 0x0041e80000100800 */
[----:B0-----:R-:W2:Y:S04]  /*71e0*/  LDL.LU R18, [R1+0x5e4] ;  /* 0x0005e40001127983 */ /* 0x001ea80000300800 */
[----:B------:R-:W3:Y:S01]  /*71f0*/  LDL R169, [R1+0x33c] ;  /* 0x00033c0001a97983 */ /* 0x000ee20000100800 */
[----:B------:R-:W-:Y:S01]  /*7200*/  ISETP.GT.AND P2, PT, R167, 0x1d, PT ;  /* 0x0000001da700780c */ /* 0x000fe20003f44270 */
[----:B------:R-:W-:Y:S01]  /*7210*/  @P1 IMAD.MOV.U32 R168, RZ, RZ, R185 ;  /* 0x000000ffffa81224 */ /* 0x000fe200078e00b9 */
[----:B------:R-:W-:Y:S01]  /*7220*/  PRMT R184, RZ, 0x7610, R184 ;  /* 0x00007610ffb87816 */ /* 0x000fe200000000b8 */
[----:B------:R-:W2:Y:S01]  /*7230*/  LDL R185, [R1+0x31c] ;  /* 0x00031c0001b97983 */ /* 0x000ea20000100800 */
[----:B------:R-:W-:-:S04]  /*7240*/  PRMT R23, RZ, 0x7610, R23 ;  /* 0x00007610ff177816 */ /* 0x000fc80000000017 */
[----:B---3--:R0:W3:Y:S05]  /*7250*/  @P1 LDG.E.U16 R184, desc[UR6][R168.64] ;  /* 0x00000006a8b81981 */ /* 0x0080ea000c1e1500 */
[----:B0-----:R-:W-:Y:S02]  /*7260*/  @P2 IMAD.MOV.U32 R168, RZ, RZ, R0 ;  /* 0x000000ffffa82224 */ /* 0x001fe400078e0000 */
[----:B------:R-:W-:-:S05]  /*7270*/  @P2 IMAD.MOV.U32 R169, RZ, RZ, R2 ;  /* 0x000000ffffa92224 */ /* 0x000fca00078e0002 */
[----:B------:R-:W4:Y:S04]  /*7280*/  @P2 LDG.E.U16 R23, desc[UR6][R168.64] ;  /* 0x00000006a8172981 */ /* 0x000f28000c1e1500 */
[----:B---3--:R0:W-:Y:S04]  /*7290*/  STL [R1+0x20], R184 ;  /* 0x000020b801007387 */ /* 0x0081e80000100800 */
[----:B------:R-:W3:Y:S04]  /*72a0*/  LDL R2, [R1+0x314] ;  /* 0x0003140001027983 */ /* 0x000ee80000100800 */
[----:B------:R-:W3:Y:S04]  /*72b0*/  LDL R0, [R1+0x318] ;  /* 0x0003180001007983 */ /* 0x000ee80000100800 */
[----:B0-----:R-:W2:Y:S04]  /*72c0*/  LDL R184, [R1+0x320] ;  /* 0x0003200001b87983 */ /* 0x001ea80000100800 */
[----:B----4-:R0:W-:Y:S04]  /*72d0*/  STL [R1+0x1c], R23 ;  /* 0x00001c1701007387 */ /* 0x0101e80000100800 */
[----:B0-----:R-:W4:Y:S04]  /*72e0*/  LDL.LU R23, [R1+0x5e0] ;  /* 0x0005e00001177983 */ /* 0x001f280000300800 */
[----:B------:R-:W3:Y:S04]  /*72f0*/  LDL R168, [R1+0x32c] ;  /* 0x00032c0001a87983 */ /* 0x000ee80000100800 */
[----:B------:R-:W3:Y:S01]  /*7300*/  LDL R169, [R1+0x330] ;  /* 0x0003300001a97983 */ /* 0x000ee20000100800 */
[----:B------:R-:W-:-:S02]  /*7310*/  ISETP.GT.AND P0, PT, R167, 0x1e, PT ;  /* 0x0000001ea700780c */ /* 0x000fc40003f04270 */
[----:B------:R-:W-:Y:S02]  /*7320*/  PRMT R16, RZ, 0x7610, R16 ;  /* 0x00007610ff107816 */ /* 0x000fe40000000010 */
[----:B------:R-:W-:Y:S02]  /*7330*/  PRMT R189, RZ, 0x7610, R189 ;  /* 0x00007610ffbd7816 */ /* 0x000fe400000000bd */
[----:B------:R-:W-:Y:S02]  /*7340*/  PRMT R190, RZ, 0x7610, R190 ;  /* 0x00007610ffbe7816 */ /* 0x000fe400000000be */
[----:B---3--:R-:W-:-:S04]  /*7350*/  @P2 LOP3.LUT R169, R169, R168, RZ, 0x3c, !PT ;  /* 0x000000a8a9a92212 */ /* 0x008fc800078e3cff */
[----:B------:R-:W-:-:S04]  /*7360*/  @P2 LOP3.LUT R168, R169, R168, RZ, 0x3c, !PT ;  /* 0x000000a8a9a82212 */ /* 0x000fc800078e3cff */
[----:B------:R-:W-:-:S05]  /*7370*/  @P2 LOP3.LUT R169, R169, R168, RZ, 0x3c, !PT ;  /* 0x000000a8a9a92212 */ /* 0x000fca00078e3cff */
[----:B------:R0:W3:Y:S02]  /*7380*/  @P2 LDG.E.U16 R16, desc[UR6][R168.64] ;  /* 0x00000006a8102981 */ /* 0x0000e4000c1e1500 */
[----:B0-----:R-:W-:Y:S02]  /*7390*/  @P0 IMAD.MOV.U32 R168, RZ, RZ, R186 ;  /* 0x000000ffffa80224 */ /* 0x001fe400078e00ba */
[----:B------:R-:W-:-:S05]  /*73a0*/  @P0 IMAD.MOV.U32 R169, RZ, RZ, R193 ;  /* 0x000000ffffa90224 */ /* 0x000fca00078e00c1 */
[----:B------:R2:W4:Y:S02]  /*73b0*/  @P0 LDG.E.U16 R189, desc[UR6][R168.64] ;  /* 0x00000006a8bd0981 */ /* 0x000524000c1e1500 */
[----:B--2---:R-:W-:Y:S02]  /*73c0*/  @P0 IMAD.MOV.U32 R168, RZ, RZ, R184 ;  /* 0x000000ffffa80224 */ /* 0x004fe400078e00b8 */
[----:B------:R-:W-:-:S05]  /*73d0*/  @P0 IMAD.MOV.U32 R169, RZ, RZ, R185 ;  /* 0x000000ffffa90224 */ /* 0x000fca00078e00b9 */
[----:B------:R0:W2:Y:S01]  /*73e0*/  @P0 LDG.E.U16 R190, desc[UR6][R168.64] ;  /* 0x00000006a8be0981 */ /* 0x0000a2000c1e1500 */
[----:B------:R-:W-:Y:S02]  /*73f0*/  ISETP.GT.AND P1, PT, R167, 0x1f, PT ;  /* 0x0000001fa700780c */ /* 0x000fe40003f24270 */
[----:B------:R-:W-:-:S11]  /*7400*/  PRMT R5, RZ, 0x7610, R5 ;  /* 0x00007610ff057816 */ /* 0x000fd60000000005 */
[----:B0-----:R-:W-:Y:S02]  /*7410*/  @P1 IMAD.MOV.U32 R168, RZ, RZ, R0 ;  /* 0x000000ffffa81224 */ /* 0x001fe400078e0000 */
[----:B------:R-:W-:-:S05]  /*7420*/  @P1 IMAD.MOV.U32 R169, RZ, RZ, R2 ;  /* 0x000000ffffa91224 */ /* 0x000fca00078e0002 */
[----:B------:R-:W2:Y:S04]  /*7430*/  @P1 LDG.E.U16 R5, desc[UR6][R168.64] ;  /* 0x00000006a8051981 */ /* 0x000ea8000c1e1500 */
[----:B---3--:R0:W-:Y:S04]  /*7440*/  STL [R1+0x18], R16 ;  /* 0x0000181001007387 */ /* 0x0081e80000100800 */
[----:B0-----:R-:W3:Y:S04]  /*7450*/  LDL.LU R16, [R1+0x5dc] ;  /* 0x0005dc0001107983 */ /* 0x001ee80000300800 */
[----:B------:R-:W3:Y:S04]  /*7460*/  LDL R186, [R1+0x310] ;  /* 0x0003100001ba7983 */ /* 0x000ee80000100800 */
[----:B----4-:R-:W-:Y:S04]  /*7470*/  STL [R1+0x5a8], R189 ;  /* 0x0005a8bd01007387 */ /* 0x010fe80000100800 */
[----:B------:R-:W4:Y:S04]  /*7480*/  LDL R193, [R1+0x308] ;  /* 0x0003080001c17983 */ /* 0x000f280000100800 */
[----:B--2---:R-:W-:Y:S04]  /*7490*/  STL [R1+0x5ac], R190 ;  /* 0x0005acbe01007387 */ /* 0x004fe80000100800 */
[----:B------:R-:W2:Y:S01]  /*74a0*/  LDL R169, [R1+0x30c] ;  /* 0x00030c0001a97983 */ /* 0x000ea20000100800 */
[----:B------:R-:W-:-:S03]  /*74b0*/  PRMT R165, RZ, 0x7610, R165 ;  /* 0x00007610ffa57816 */ /* 0x000fc600000000a5 */
[----:B------:R-:W4:Y:S04]  /*74c0*/  LDL R2, [R1+0x2fc] ;  /* 0x0002fc0001027983 */ /* 0x000f280000100800 */
[----:B------:R-:W4:Y:S04]  /*74d0*/  LDL R0, [R1+0x300] ;  /* 0x0003000001007983 */ /* 0x000f280000100800 */
[----:B------:R-:W4:Y:S04]  /*74e0*/  LDL R185, [R1+0x2f4] ;  /* 0x0002f40001b97983 */ /* 0x000f280000100800 */
[----:B------:R-:W4:Y:S04]  /*74f0*/  LDL R184, [R1+0x2f8] ;  /* 0x0002f80001b87983 */ /* 0x000f280000100800 */
[----:B------:R-:W-:Y:S01]  /*7500*/  STL [R1+0x5b0], R5 ;  /* 0x0005b00501007387 */ /* 0x000fe20000100800 */
[----:B---3--:R-:W-:Y:S01]  /*7510*/  @P1 IMAD.MOV.U32 R168, RZ, RZ, R186 ;  /* 0x000000ffffa81224 */ /* 0x008fe200078e00ba */
[----:B------:R-:W-:-:S02]  /*7520*/  ISETP.GT.AND P2, PT, R167, 0x20, PT ;  /* 0x00000020a700780c */ /* 0x000fc40003f44270 */
[----:B------:R-:W3:Y:S04]  /*7530*/  LDL R186, [R1+0x2f0] ;  /* 0x0002f00001ba7983 */ /* 0x000ee80000100800 */
[----:B--2---:R4:W2:Y:S04]  /*7540*/  @P1 LDG.E.U16 R165, desc[UR6][R168.64] ;  /* 0x00000006a8a51981 */ /* 0x0048a8000c1e1500 */
[----:B------:R-:W3:Y:S01]  /*7550*/  LDL R169, [R1+0x304] ;  /* 0x0003040001a97983 */ /* 0x000ee20000100800 */
[----:B------:R-:W-:Y:S02]  /*7560*/  ISETP.GT.AND P0, PT, R167, 0x21, PT ;  /* 0x00000021a700780c */ /* 0x000fe40003f04270 */
[----:B----4-:R-:W-:Y:S01]  /*7570*/  @P2 IMAD.MOV.U32 R168, RZ, RZ, R193 ;  /* 0x000000ffffa82224 */ /* 0x010fe200078e00c1 */
[----:B------:R-:W-:-:S02]  /*7580*/  PRMT R208, RZ, 0x7610, R208 ;  /* 0x00007610ffd07816 */ /* 0x000fc400000000d0 */
[----:B------:R-:W-:Y:S02]  /*7590*/  PRMT R207, RZ, 0x7610, R207 ;  /* 0x00007610ffcf7816 */ /* 0x000fe400000000cf */
[----:B------:R-:W-:Y:S02]  /*75a0*/  PRMT R22, RZ, 0x7610, R22 ;  /* 0x00007610ff167816 */ /* 0x000fe40000000016 */
[----:B---3--:R0:W3:Y:S02]  /*75b0*/  @P2 LDG.E.U16 R208, desc[UR6][R168.64] ;  /* 0x00000006a8d02981 */ /* 0x0080e4000c1e1500 */
[----:B0-----:R-:W-:Y:S02]  /*75c0*/  @P2 IMAD.MOV.U32 R168, RZ, RZ, R0 ;  /* 0x000000ffffa82224 */ /* 0x001fe400078e0000 */
[----:B------:R-:W-:-:S05]  /*75d0*/  @P2 IMAD.MOV.U32 R169, RZ, RZ, R2 ;  /* 0x000000ffffa92224 */ /* 0x000fca00078e0002 */
[----:B------:R0:W4:Y:S02]  /*75e0*/  @P2 LDG.E.U16 R207, desc[UR6][R168.64] ;  /* 0x00000006a8cf2981 */ /* 0x000124000c1e1500 */
[----:B0-----:R-:W-:Y:S02]  /*75f0*/  @P0 IMAD.MOV.U32 R168, RZ, RZ, R184 ;  /* 0x000000ffffa80224 */ /* 0x001fe400078e00b8 */
[----:B------:R-:W-:-:S05]  /*7600*/  @P0 IMAD.MOV.U32 R169, RZ, RZ, R185 ;  /* 0x000000ffffa90224 */ /* 0x000fca00078e00b9 */
[----:B------:R-:W3:Y:S04]  /*7610*/  @P0 LDG.E.U16 R22, desc[UR6][R168.64] ;  /* 0x00000006a8160981 */ /* 0x000ee8000c1e1500 */
[----:B--2---:R-:W-:Y:S04]  /*7620*/  STL [R1+0x5b4], R165 ;  /* 0x0005b4a501007387 */ /* 0x004fe80000100800 */
[----:B------:R-:W2:Y:S04]  /*7630*/  LDL R193, [R1+0x2e8] ;  /* 0x0002e80001c17983 */ /* 0x000ea80000100800 */
[----:B------:R-:W4:Y:S04]  /*7640*/  LDL R2, [R1+0x2dc] ;  /* 0x0002dc0001027983 */ /* 0x000f280000100800 */
[----:B------:R-:W4:Y:S04]  /*7650*/  LDL R0, [R1+0x2e0] ;  /* 0x0002e00001007983 */ /* 0x000f280000100800 */
[----:B------:R-:W4:Y:S04]  /*7660*/  LDL R185, [R1+0x2d4] ;  /* 0x0002d40001b97983 */ /* 0x000f280000100800 */
[----:B------:R-:W4:Y:S04]  /*7670*/  LDL R184, [R1+0x2d8] ;  /* 0x0002d80001b87983 */ /* 0x000f280000100800 */
[----:B---3--:R0:W-:Y:S04]  /*7680*/  STL [R1+0x14], R22 ;  /* 0x0000141601007387 */ /* 0x0081e80000100800 */
[----:B0-----:R-:W3:Y:S04]  /*7690*/  LDL.LU R22, [R1+0x5d8] ;  /* 0x0005d80001167983 */ /* 0x001ee80000300800 */
[----:B------:R-:W2:Y:S01]  /*76a0*/  LDL R169, [R1+0x2ec] ;  /* 0x0002ec0001a97983 */ /* 0x000ea20000100800 */
[----:B------:R-:W-:Y:S01]  /*76b0*/  PRMT R3, RZ, 0x7610, R3 ;  /* 0x00007610ff037816 */ /* 0x000fe20000000003 */
[----:B------:R-:W-:Y:S01]  /*76c0*/  @P0 IMAD.MOV.U32 R168, RZ, RZ, R186 ;  /* 0x000000ffffa80224 */ /* 0x000fe200078e00ba */
[----:B------:R-:W-:Y:S01]  /*76d0*/  ISETP.GT.AND P1, PT, R167, 0x22, PT ;  /* 0x00000022a700780c */ /* 0x000fe20003f24270 */
[----:B------:R-:W3:Y:S04]  /*76e0*/  LDL R186, [R1+0x2cc] ;  /* 0x0002cc0001ba7983 */ /* 0x000ee80000100800 */
[----:B--2---:R0:W2:Y:S04]  /*76f0*/  @P0 LDG.E.U16 R3, desc[UR6][R168.64] ;  /* 0x00000006a8030981 */ /* 0x0040a8000c1e1500 */
[----:B------:R-:W4:Y:S01]  /*7700*/  LDL R169, [R1+0x2e4] ;  /* 0x0002e40001a97983 */ /* 0x000f220000100800 */
[----:B------:R-:W-:-:S03]  /*7710*/  PRMT R192, RZ, 0x7610, R192 ;  /* 0x00007610ffc07816 */ /* 0x000fc600000000c0 */
[----:B0-----:R-:W-:Y:S01]  /*7720*/  @P1 IMAD.MOV.U32 R168, RZ, RZ, R193 ;  /* 0x000000ffffa81224 */ /* 0x001fe200078e00c1 */
[----:B------:R-:W-:Y:S02]  /*7730*/  ISETP.GT.AND P2, PT, R167, 0x23, PT ;  /* 0x00000023a700780c */ /* 0x000fe40003f44270 */
[----:B------:R-:W-:Y:S02]  /*7740*/  PRMT R187, RZ, 0x7610, R187 ;  /* 0x00007610ffbb7816 */ /* 0x000fe400000000bb */
[----:B------:R-:W-:Y:S01]  /*7750*/  PRMT R165, RZ, 0x7610, R165 ;  /* 0x00007610ffa57816 */ /* 0x000fe200000000a5 */
[----:B--2---:R0:W-:Y:S04]  /*7760*/  STL [R1+0x10], R3 ;  /* 0x0000100301007387 */ /* 0x0041e80000100800 */
[----:B0-----:R-:W2:Y:S04]  /*7770*/  LDL R3, [R1+0x2d0] ;  /* 0x0002d00001037983 */ /* 0x001ea80000100800 */
[----:B----4-:R0:W4:Y:S02]  /*7780*/  @P1 LDG.E.U16 R192, desc[UR6][R168.64] ;  /* 0x00000006a8c01981 */ /* 0x010124000c1e1500 */
[----:B0-----:R-:W-:-:S02]  /*7790*/  @P1 IMAD.MOV.U32 R168, RZ, RZ, R0 ;  /* 0x000000ffffa81224 */ /* 0x001fc400078e0000 */
[----:B------:R-:W-:Y:S01]  /*77a0*/  @P1 IMAD.MOV.U32 R169, RZ, RZ, R2 ;  /* 0x000000ffffa91224 */ /* 0x000fe200078e0002 */
[----:B------:R-:W4:Y:S04]  /*77b0*/  LDL R0, [R1+0x2c8] ;  /* 0x0002c80001007983 */ /* 0x000f280000100800 */
[----:B------:R-:W4:Y:S04]  /*77c0*/  LDL R2, [R1+0x2c4] ;  /* 0x0002c40001027983 */ /* 0x000f280000100800 */
[----:B------:R0:W4:Y:S02]  /*77d0*/  @P1 LDG.E.U16 R187, desc[UR6][R168.64] ;  /* 0x00000006a8bb1981 */ /* 0x000124000c1e1500 */
[----:B0-----:R-:W-:-:S02]  /*77e0*/  @P2 IMAD.MOV.U32 R168, RZ, RZ, R184 ;  /* 0x000000ffffa82224 */ /* 0x001fc400078e00b8 */
[----:B------:R-:W-:Y:S01]  /*77f0*/  @P2 IMAD.MOV.U32 R169, RZ, RZ, R185 ;  /* 0x000000ffffa92224 */ /* 0x000fe200078e00b9 */
[----:B------:R-:W-:Y:S01]  /*7800*/  ISETP.GT.AND P0, PT, R167, 0x24, PT ;  /* 0x00000024a700780c */ /* 0x000fe20003f04270 */
[----:B------:R-:W4:Y:S04]  /*7810*/  LDL R185, [R1+0x2bc] ;  /* 0x0002bc0001b97983 */ /* 0x000f280000100800 */
[----:B------:R3:W4:Y:S01]  /*7820*/  @P2 LDG.E.U16 R165, desc[UR6][R168.64] ;  /* 0x00000006a8a52981 */ /* 0x000722000c1e1500 */
[----:B------:R-:W-:Y:S02]  /*7830*/  PRMT R5, RZ, 0x7610, R5 ;  /* 0x00007610ff057816 */ /* 0x000fe40000000005 */
[----:B------:R-:W-:Y:S01]  /*7840*/  PRMT R190, RZ, 0x7610, R190 ;  /* 0x00007610ffbe7816 */ /* 0x000fe200000000be */
[----:B------:R-:W4:Y:S01]  /*7850*/  LDL R184, [R1+0x2c0] ;  /* 0x0002c00001b87983 */ /* 0x000f220000100800 */
[----:B---3--:R-:W-:-:S02]  /*7860*/  @P2 IMAD.MOV.U32 R169, RZ, RZ, R186 ;  /* 0x000000ffffa92224 */ /* 0x008fc400078e00ba */
[----:B--2---:R-:W-:-:S05]  /*7870*/  @P2 IMAD.MOV.U32 R168, RZ, RZ, R3 ;  /* 0x000000ffffa82224 */ /* 0x004fca00078e0003 */
[----:B------:R4:W2:Y:S02]  /*7880*/  @P2 LDG.E.U16 R5, desc[UR6][R168.64] ;  /* 0x00000006a8052981 */ /* 0x0008a4000c1e1500 */
[----:B----4-:R-:W-:Y:S02]  /*7890*/  @P0 IMAD.MOV.U32 R168, RZ, RZ, R0 ;  /* 0x000000ffffa80224 */ /* 0x010fe400078e0000 */
[----:B------:R-:W-:-:S05]  /*78a0*/  @P0 IMAD.MOV.U32 R169, RZ, RZ, R2 ;  /* 0x000000ffffa90224 */ /* 0x000fca00078e0002 */
[----:B------:R0:W3:Y:S04]  /*78b0*/  @P0 LDG.E.U16 R190, desc[UR6][R168.64] ;  /* 0x00000006a8be0981 */ /* 0x0000e8000c1e1500 */
[----:B------:R1:W-:Y:S04]  /*78c0*/  STL [R1+0x5b8], R165 ;  /* 0x0005b8a501007387 */ /* 0x0003e80000100800 */
[----:B------:R-:W4:Y:S04]  /*78d0*/  LDL R3, [R1+0x2b8] ;  /* 0x0002b80001037983 */ /* 0x000f280000100800 */
[----:B-1----:R-:W4:Y:S01]  /*78e0*/  LDL R165, [R1+0x2b4] ;  /* 0x0002b40001a57983 */ /* 0x002f220000100800 */
[----:B------:R-:W-:Y:S01]  /*78f0*/  PRMT R189, RZ, 0x7610, R189 ;  /* 0x00007610ffbd7816 */ /* 0x000fe200000000bd */
[----:B0-----:R-:W-:-:S02]  /*7900*/  @P0 IMAD.MOV.U32 R168, RZ, RZ, R184 ;  /* 0x000000ffffa80224 */ /* 0x001fc400078e00b8 */
[----:B------:R-:W-:-:S05]  /*7910*/  @P0 IMAD.MOV.U32 R169, RZ, RZ, R185 ;  /* 0x000000ffffa90224 */ /* 0x000fca00078e00b9 */
[----:B------:R4:W4:Y:S01]  /*7920*/  @P0 LDG.E.U16 R189, desc[UR6][R168.64] ;  /* 0x00000006a8bd0981 */ /* 0x000922000c1e1500 */
[----:B------:R-:W-:Y:S02]  /*7930*/  ISETP.GT.AND P1, PT, R167, 0x25, PT ;  /* 0x00000025a700780c */ /* 0x000fe40003f24270 */
[----:B------:R-:W-:Y:S01]  /*7940*/  PRMT R166, RZ, 0x7610, R166 ;  /* 0x00007610ffa67816 */ /* 0x000fe200000000a6 */
[----:B--2---:R0:W-:Y:S04]  /*7950*/  STL [R1+0x5bc], R5 ;  /* 0x0005bc0501007387 */ /* 0x0041e80000100800 */
[----:B------:R-:W2:Y:S04]  /*7960*/  LDL R2, [R1+0x2ac] ;  /* 0x0002ac0001027983 */ /* 0x000ea80000100800 */
[----:B------:R-:W2:Y:S04]  /*7970*/  LDL R0, [R1+0x2b0] ;  /* 0x0002b00001007983 */ /* 0x000ea80000100800 */
[----:B---3--:R-:W-:Y:S04]  /*7980*/  STL [R1+0x5c0], R190 ;  /* 0x0005c0be01007387 */ /* 0x008fe80000100800 */
[----:B------:R-:W3:Y:S04]  /*7990*/  LDL R186, [R1+0x2a4] ;  /* 0x0002a40001ba7983 */ /* 0x000ee80000100800 */
[----:B------:R-:W3:Y:S01]  /*79a0*/  LDL R185, [R1+0x2a8] ;  /* 0x0002a80001b97983 */ /* 0x000ee20000100800 */
[----:B----4-:R-:W-:-:S02]  /*79b0*/  @P1 IMAD.MOV.U32 R168, RZ, RZ, R3 ;  /* 0x000000ffffa81224 */ /* 0x010fc400078e0003 */
[----:B------:R-:W-:-:S05]  /*79c0*/  @P1 IMAD.MOV.U32 R169, RZ, RZ, R165 ;  /* 0x000000ffffa91224 */ /* 0x000fca00078e00a5 */
[----:B------:R2:W4:Y:S01]  /*79d0*/  @P1 LDG.E.U16 R166, desc[UR6][R168.64] ;  /* 0x00000006a8a61981 */ /* 0x000522000c1e1500 */
[----:B------:R-:W-:Y:S02]  /*79e0*/  ISETP.GT.AND P2, PT, R167, 0x26, PT ;  /* 0x00000026a700780c */ /* 0x000fe40003f44270 */
[----:B------:R-:W-:Y:S02]  /*79f0*/  PRMT R6, RZ, 0x7610, R6 ;  /* 0x00007610ff067816 */ /* 0x000fe40000000006 */
[----:B------:R-:W-:Y:S01]  /*7a00*/  PRMT R191, RZ, 0x7610, R191 ;  /* 0x00007610ffbf7816 */ /* 0x000fe200000000bf */
[----:B------:R-:W-:Y:S04]  /*7a10*/  STL [R1+0xc], R192 ;  /* 0x00000cc001007387 */ /* 0x000fe80000100800 */
[----:B------:R-:W-:Y:S04]  /*7a20*/  STL [R1+0x5c4], R189 ;  /* 0x0005c4bd01007387 */ /* 0x000fe80000100800 */
[----:B------:R-:W4:Y:S04]  /*7a30*/  LDL R184, [R1+0x29c] ;  /* 0x00029c0001b87983 */ /* 0x000f280000100800 */
[----:B------:R-:W4:Y:S04]  /*7a40*/  LDL R165, [R1+0x2a0] ;  /* 0x0002a00001a57983 */ /* 0x000f280000100800 */
[----:B------:R-:W-:Y:S04]  /*7a50*/  STL [R1+0x4], R187 ;  /* 0x000004bb01007387 */ /* 0x000fe80000100800 */
[----:B0-----:R-:W4:Y:S04]  /*7a60*/  LDL R5, [R1+0x294] ;  /* 0x0002940001057983 */ /* 0x001f280000100800 */
[----:B------:R-:W4:Y:S01]  /*7a70*/  LDL R3, [R1+0x298] ;  /* 0x0002980001037983 */ /* 0x000f220000100800 */
[----:B--2---:R-:W-:-:S02]  /*7a80*/  @P1 IMAD.MOV.U32 R169, RZ, RZ, R2 ;  /* 0x000000ffffa91224 */ /* 0x004fc400078e0002 */
[----:B------:R-:W-:-:S05]  /*7a90*/  @P1 IMAD.MOV.U32 R168, RZ, RZ, R0 ;  /* 0x000000ffffa81224 */ /* 0x000fca00078e0000 */
[----:B------:R3:W2:Y:S02]  /*7aa0*/  @P1 LDG.E.U16 R6, desc[UR6][R168.64] ;  /* 0x00000006a8061981 */ /* 0x0006a4000c1e1500 */
[----:B---3--:R-:W-:Y:S02]  /*7ab0*/  @P2 IMAD.MOV.U32 R169, RZ, RZ, R186 ;  /* 0x000000ffffa92224 */ /* 0x008fe400078e00ba */
[----:B------:R-:W-:-:S05]  /*7ac0*/  @P2 IMAD.MOV.U32 R168, RZ, RZ, R185 ;  /* 0x000000ffffa82224 */ /* 0x000fca00078e00b9 */
[----:B------:R0:W3:Y:S04]  /*7ad0*/  @P2 LDG.E.U16 R191, desc[UR6][R168.64] ;  /* 0x00000006a8bf2981 */ /* 0x0000e8000c1e1500 */
[----:B----4-:R1:W-:Y:S04]  /*7ae0*/  STL [R1+0x5c8], R166 ;  /* 0x0005c8a601007387 */ /* 0x0103e80000100800 */
[----:B------:R-:W4:Y:S04]  /*7af0*/  LDL R0, [R1+0x290] ;  /* 0x0002900001007983 */ /* 0x000f280000100800 */
[----:B------:R-:W4:Y:S01]  /*7b00*/  LDL R2, [R1+0x28c] ;  /* 0x00028c0001027983 */ /* 0x000f220000100800 */
[----:B------:R-:W-:-:S02]  /*7b10*/  ISETP.GT.AND P0, PT, R167, 0x27, PT ;  /* 0x00000027a700780c */ /* 0x000fc40003f04270 */
[----:B------:R-:W-:Y:S01]  /*7b20*/  PRMT R188, RZ, 0x7610, R188 ;  /* 0x00007610ffbc7816 */ /* 0x000fe200000000bc */
[----:B0-----:R-:W-:Y:S02]  /*7b30*/  @P2 IMAD.MOV.U32 R169, RZ, RZ, R184 ;  /* 0x000000ffffa92224 */ /* 0x001fe400078e00b8 */
[----:B------:R-:W-:-:S05]  /*7b40*/  @P2 IMAD.MOV.U32 R168, RZ, RZ, R165 ;  /* 0x000000ffffa82224 */ /* 0x000fca00078e00a5 */
[----:B------:R0:W4:Y:S03]  /*7b50*/  @P2 LDG.E.U16 R188, desc[UR6][R168.64] ;  /* 0x00000006a8bc2981 */ /* 0x000126000c1e1500 */
[----:B0-----:R-:W-:Y:S02]  /*7b60*/  @P0 IMAD.MOV.U32 R168, RZ, RZ, R3 ;  /* 0x000000ffffa80224 */ /* 0x001fe400078e0003 */
[----:B------:R-:W-:Y:S01]  /*7b70*/  @P0 IMAD.MOV.U32 R169, RZ, RZ, R5 ;  /* 0x000000ffffa90224 */ /* 0x000fe200078e0005 */
[----:B------:R-:W-:-:S06]  /*7b80*/  PRMT R251, RZ, 0x7610, R251 ;  /* 0x00007610fffb7816 */ /* 0x000fcc00000000fb */
[----:B------:R4:W4:Y:S04]  /*7b90*/  @P0 LDG.E.U16 R251, desc[UR6][R168.64] ;  /* 0x00000006a8fb0981 */ /* 0x000928000c1e1500 */
[----:B--2---:R0:W-:Y:S04]  /*7ba0*/  STL [R1+0x5cc], R6 ;  /* 0x0005cc0601007387 */ /* 0x0041e80000100800 */
[----:B---3--:R2:W-:Y:S04]  /*7bb0*/  STL [R1+0x5d0], R191 ;  /* 0x0005d0bf01007387 */ /* 0x0085e80000100800 */
[----:B------:R-:W3:Y:S04]  /*7bc0*/  LDL R184, [R1+0x284] ;  /* 0x0002840001b87983 */ /* 0x000ee80000100800 */
[----:B-1----:R-:W2:Y:S04]  /*7bd0*/  LDL R166, [R1+0x288] ;  /* 0x0002880001a67983 */ /* 0x002ea80000100800 */
[----:B------:R-:W2:Y:S04]  /*7be0*/  LDL R5, [R1+0x27c] ;  /* 0x00027c0001057983 */ /* 0x000ea80000100800 */
[----:B------:R-:W2:Y:S01]  /*7bf0*/  LDL R3, [R1+0x280] ;  /* 0x0002800001037983 */ /* 0x000ea20000100800 */
[----:B------:R-:W-:-:S02]  /*7c00*/  ISETP.GT.AND P1, PT, R167, 0x28, PT ;  /* 0x00000028a700780c */ /* 0x000fc40003f24270 */
[----:B------:R-:W-:Y:S01]  /*7c10*/  PRMT R249, RZ, 0x7610, R249 ;  /* 0x00007610fff97816 */ /* 0x000fe200000000f9 */
[----:B------:R-:W2:Y:S01]  /*7c20*/  LDL R165, [R1+0x26c] ;  /* 0x00026c0001a57983 */ /* 0x000ea20000100800 */
[----:B----4-:R-:W-:-:S03]  /*7c30*/  @P0 IMAD.MOV.U32 R168, RZ, RZ, R0 ;  /* 0x000000ffffa80224 */ /* 0x010fc600078e0000 */
[----:B0-----:R-:W4:Y:S04]  /*7c40*/  LDL R6, [R1+0x270] ;  /* 0x0002700001067983 */ /* 0x001f280000100800 */
[----:B------:R-:W4:Y:S01]  /*7c50*/  LDL R0, [R1+0x278] ;  /* 0x0002780001007983 */ /* 0x000f220000100800 */
[----:B------:R-:W-:-:S03]  /*7c60*/  @P0 IMAD.MOV.U32 R169, RZ, RZ, R2 ;  /* 0x000000ffffa90224 */ /* 0x000fc600078e0002 */
[----:B------:R-:W4:Y:S01]  /*7c70*/  LDL R2, [R1+0x274] ;  /* 0x0002740001027983 */ /* 0x000f220000100800 */
[----:B------:R-:W-:-:S03]  /*7c80*/  PRMT R206, RZ, 0x7610, R206 ;  /* 0x00007610ffce7816 */ /* 0x000fc600000000ce */
[----:B------:R3:W4:Y:S01]  /*7c90*/  @P0 LDG.E.U16 R249, desc[UR6][R168.64] ;  /* 0x00000006a8f90981 */ /* 0x000722000c1e1500 */
[----:B------:R-:W-:Y:S02]  /*7ca0*/  ISETP.GT.AND P2, PT, R167, 0x29, PT ;  /* 0x00000029a700780c */ /* 0x000fe40003f44270 */
[----:B------:R-:W-:Y:S01]  /*7cb0*/  PRMT R205, RZ, 0x7610, R205 ;  /* 0x00007610ffcd7816 */ /* 0x000fe200000000cd */
[----:B------:R-:W4:Y:S01]  /*7cc0*/  LDL R186, [R1+0x204] ;  /* 0x0002040001ba7983 */ /* 0x000f220000100800 */
[----:B------:R-:W-:Y:S02]  /*7cd0*/  PRMT R248, RZ, 0x7610, R248 ;  /* 0x00007610fff87816 */ /* 0x000fe400000000f8 */
[----:B------:R-:W-:Y:S01]  /*7ce0*/  PRMT R247, RZ, 0x7610, R247 ;  /* 0x00007610fff77816 */ /* 0x000fe200000000f7 */
[----:B------:R-:W4:Y:S01]  /*7cf0*/  LDL R185, [R1+0x208] ;  /* 0x0002080001b97983 */ /* 0x000f220000100800 */
[----:B------:R-:W-:Y:S02]  /*7d00*/  PRMT R245, RZ, 0x7610, R245 ;  /* 0x00007610fff57816 */ /* 0x000fe400000000f5 */
[----:B------:R-:W-:Y:S01]  /*7d10*/  PRMT R244, RZ, 0x7610, R244 ;  /* 0x00007610fff47816 */ /* 0x000fe200000000f4 */
[----:B------:R-:W4:Y:S01]  /*7d20*/  LDL R187, [R1+0x114] ;  /* 0x0001140001bb7983 */ /* 0x000f220000100800 */
[----:B---3--:R-:W-:-:S03]  /*7d30*/  @P1 IMAD.MOV.U32 R169, RZ, RZ, R184 ;  /* 0x000000ffffa91224 */ /* 0x008fc600078e00b8 */
[----:B------:R-:W3:Y:S01]  /*7d40*/  LDL R184, [R1+0x264] ;  /* 0x0002640001b87983 */ /* 0x000ee20000100800 */
[----:B--2---:R-:W-:-:S03]  /*7d50*/  @P1 IMAD.MOV.U32 R168, RZ, RZ, R166 ;  /* 0x000000ffffa81224 */ /* 0x004fc600078e00a6 */
[----:B------:R-:W2:Y:S04]  /*7d60*/  LDL R166, [R1+0x268] ;  /* 0x0002680001a67983 */ /* 0x000ea80000100800 */
[----:B------:R0:W2:Y:S02]  /*7d70*/  @P1 LDG.E.U16 R206, desc[UR6][R168.64] ;  /* 0x00000006a8ce1981 */ /* 0x0000a4000c1e1500 */
[----:B0-----:R-:W-:Y:S02]  /*7d80*/  @P1 IMAD.MOV.U32 R168, RZ, RZ, R3 ;  /* 0x000000ffffa81224 */ /* 0x001fe400078e0003 */
[----:B------:R-:W-:Y:S01]  /*7d90*/  @P1 IMAD.MOV.U32 R169, RZ, RZ, R5 ;  /* 0x000000ffffa91224 */ /* 0x000fe200078e0005 */
[----:B------:R-:W2:Y:S04]  /*7da0*/  LDL R3, [R1+0x260] ;  /* 0x0002600001037983 */ /* 0x000ea80000100800 */
[----:B------:R-:W2:Y:S04]  /*7db0*/  LDL R5, [R1+0x25c] ;  /* 0x00025c0001057983 */ /* 0x000ea80000100800 */
[----:B------:R4:W2:Y:S02]  /*7dc0*/  @P1 LDG.E.U16 R205, desc[UR6][R168.64] ;  /* 0x00000006a8cd1981 */ /* 0x0008a4000c1e1500 */
[----:B----4-:R-:W-:-:S02]  /*7dd0*/  @P2 IMAD.MOV.U32 R168, RZ, RZ, R0 ;  /* 0x000000ffffa82224 */ /* 0x010fc400078e0000 */
[----:B------:R-:W4:Y:S01]  /*7de0*/  LDL R0, [R1+0x258] ;  /* 0x0002580001007983 */ /* 0x000f220000100800 */
[----:B------:R-:W-:-:S03]  /*7df0*/  @P2 IMAD.MOV.U32 R169, RZ, RZ, R2 ;  /* 0x000000ffffa92224 */ /* 0x000fc600078e0002 */
[----:B------:R-:W4:Y:S01]  /*7e00*/  LDL R2, [R1+0x254] ;  /* 0x0002540001027983 */ /* 0x000f220000100800 */
[----:B------:R-:W-:-:S03]  /*7e10*/  ISETP.GT.AND P0, PT, R167, 0x2a, PT ;  /* 0x0000002aa700780c */ /* 0x000fc60003f04270 */
[----:B------:R0:W4:Y:S02]  /*7e20*/  @P2 LDG.E.U16 R248, desc[UR6][R168.64] ;  /* 0x00000006a8f82981 */ /* 0x000124000c1e1500 */
[----:B0-----:R-:W-:Y:S02]  /*7e30*/  @P2 IMAD.MOV.U32 R168, RZ, RZ, R6 ;  /* 0x000000ffffa82224 */ /* 0x001fe400078e0006 */
[----:B------:R-:W-:Y:S01]  /*7e40*/  @P2 IMAD.MOV.U32 R169, RZ, RZ, R165 ;  /* 0x000000ffffa92224 */ /* 0x000fe200078e00a5 */
[----:B------:R-:W4:Y:S04]  /*7e50*/  LDL R6, [R1+0x250] ;  /* 0x0002500001067983 */ /* 0x000f280000100800 */
[----:B------:R3:W4:Y:S04]  /*7e60*/  @P2 LDG.E.U16 R247, desc[UR6][R168.64] ;  /* 0x00000006a8f72981 */ /* 0x000728000c1e1500 */
[----:B------:R-:W4:Y:S01]  /*7e70*/  LDL R165, [R1+0x24c] ;  /* 0x00024c0001a57983 */ /* 0x000f220000100800 */
[----:B------:R-:W-:Y:S01]  /*7e80*/  ISETP.GT.AND P1, PT, R167, 0x2b, PT ;  /* 0x0000002ba700780c */ /* 0x000fe20003f24270 */
[----:B---3--:R-:W-:-:S02]  /*7e90*/  @P0 IMAD.MOV.U32 R169, RZ, RZ, R184 ;  /* 0x000000ffffa90224 */ /* 0x008fc400078e00b8 */
[----:B--2---:R-:W-:Y:S01]  /*7ea0*/  @P0 IMAD.MOV.U32 R168, RZ, RZ, R166 ;  /* 0x000000ffffa80224 */ /* 0x004fe200078e00a6 */
[----:B------:R-:W-:Y:S01]  /*7eb0*/  ISETP.GT.AND P2, PT, R167, 0x2c, PT ;  /* 0x0000002ca700780c */ /* 0x000fe20003f44270 */
[----:B------:R-:W2:Y:S04]  /*7ec0*/  LDL R184, [R1+0x234] ;  /* 0x0002340001b87983 */ /* 0x000ea80000100800 */
[----:B------:R0:W3:Y:S01]  /*7ed0*/  @P0 LDG.E.U16 R245, desc[UR6][R168.64] ;  /* 0x00000006a8f50981 */ /* 0x0000e2000c1e1500 */
[----:B------:R-:W-:-:S03]  /*7ee0*/  PRMT R242, RZ, 0x7610, R242 ;  /* 0x00007610fff27816 */ /* 0x000fc600000000f2 */
[----:B------:R-:W2:Y:S01]  /*7ef0*/  LDL R166, [R1+0x238] ;  /* 0x0002380001a67983 */ /* 0x000ea20000100800 */
[----:B0-----:R-:W-:-:S03]  /*7f00*/  @P0 IMAD.MOV.U32 R168, RZ, RZ, R3 ;  /* 0x000000ffffa80224 */ /* 0x001fc600078e0003 */
[----:B------:R-:W3:Y:S01]  /*7f10*/  LDL R3, [R1+0x248] ;  /* 0x0002480001037983 */ /* 0x000ee20000100800 */
[----:B------:R-:W-:-:S03]  /*7f20*/  @P0 IMAD.MOV.U32 R169, RZ, RZ, R5 ;  /* 0x000000ffffa90224 */ /* 0x000fc600078e0005 */
[----:B------:R-:W2:Y:S04]  /*7f30*/  LDL R5, [R1+0x244] ;  /* 0x0002440001057983 */ /* 0x000ea80000100800 */
[----:B------:R4:W2:Y:S02]  /*7f40*/  @P0 LDG.E.U16 R244, desc[UR6][R168.64] ;  /* 0x00000006a8f40981 */ /* 0x0008a4000c1e1500 */
[----:B----4-:R-:W-:Y:S02]  /*7f50*/  @P1 IMAD.MOV.U32 R168, RZ, RZ, R0 ;  /* 0x000000ffffa81224 */ /* 0x010fe400078e0000 */
[----:B------:R-:W4:Y:S01]  /*7f60*/  LDL R0, [R1+0x240] ;  /* 0x0002400001007983 */ /* 0x000f220000100800 */
[----:B------:R-:W-:-:S03]  /*7f70*/  @P1 IMAD.MOV.U32 R169, RZ, RZ, R2 ;  /* 0x000000ffffa91224 */ /* 0x000fc600078e0002 */
[----:B------:R-:W4:Y:S01]  /*7f80*/  LDL R2, [R1+0x23c] ;  /* 0x00023c0001027983 */ /* 0x000f220000100800 */
[----:B------:R-:W-:-:S03]  /*7f90*/  PRMT R241, RZ, 0x7610, R241 ;  /* 0x00007610fff17816 */ /* 0x000fc600000000f1 */
[----:B------:R0:W4:Y:S02]  /*7fa0*/  @P1 LDG.E.U16 R242, desc[UR6][R168.64] ;  /* 0x00000006a8f21981 */ /* 0x000124000c1e1500 */
[----:B0-----:R-:W-:Y:S02]  /*7fb0*/  @P1 IMAD.MOV.U32 R168, RZ, RZ, R6 ;  /* 0x000000ffffa81224 */ /* 0x001fe400078e0006 */
[----:B------:R-:W4:Y:S01]  /*7fc0*/  LDL R6, [R1+0x230] ;  /* 0x0002300001067983 */ /* 0x000f220000100800 */
[----:B------:R-:W-:-:S03]  /*7fd0*/  @P1 IMAD.MOV.U32 R169, RZ, RZ, R165 ;  /* 0x000000ffffa91224 */ /* 0x000fc600078e00a5 */
[----:B------:R-:W4:Y:S04]  /*7fe0*/  LDL R165, [R1+0x22c] ;  /* 0x00022c0001a57983 */ /* 0x000f280000100800 */
[----:B------:R3:W4:Y:S01]  /*7ff0*/  @P1 LDG.E.U16 R241, desc[UR6][R168.64] ;  /* 0x00000006a8f11981 */ /* 0x000722000c1e1500 */
[----:B------:R-:W-:Y:S01]  /*8000*/  PRMT R240, RZ, 0x7610, R240 ;  /* 0x00007610fff07816 */ /* 0x000fe200000000f0 */
[----:B---3--:R-:W-:Y:S02]  /*8010*/  @P2 IMAD.MOV.U32 R168, RZ, RZ, R3 ;  /* 0x000000ffffa82224 */ /* 0x008fe400078e0003 */
[----:B------:R-:W3:Y:S01]  /*8020*/  LDL R3, [R1+0x228] ;  /* 0x0002280001037983 */ /* 0x000ee20000100800 */
[----:B--2---:R-:W-:-:S03]  /*8030*/  @P2 IMAD.MOV.U32 R169, RZ, RZ, R5 ;  /* 0x000000ffffa92224 */ /* 0x004fc600078e0005 */
[----:B------:R-:W2:Y:S04]  /*8040*/  LDL R5, [R1+0x224] ;  /* 0x0002240001057983 */ /* 0x000ea80000100800 */
[----:B------:R4:W2:Y:S02]  /*8050*/  @P2 LDG.E.U16 R240, desc[UR6][R168.64] ;  /* 0x00000006a8f02981 */ /* 0x0008a4000c1e1500 */
[----:B----4-:R-:W-:Y:S02]  /*8060*/  @P2 IMAD.MOV.U32 R168, RZ, RZ, R0 ;  /* 0x000000ffffa82224 */ /* 0x010fe400078e0000 */
[----:B------:R-:W4:Y:S01]  /*8070*/  LDL R0, [R1+0x220] ;  /* 0x0002200001007983 */ /* 0x000f220000100800 */
[----:B------:R-:W-:-:S03]  /*8080*/  @P2 IMAD.MOV.U32 R169, RZ, RZ, R2 ;  /* 0x000000ffffa92224 */ /* 0x000fc600078e0002 */
[----:B------:R-:W4:Y:S01]  /*8090*/  LDL R2, [R1+0x21c] ;  /* 0x00021c0001027983 */ /* 0x000f220000100800 */
[C---:B------:R-:W-:Y:S02]  /*80a0*/  ISETP.GT.AND P0, PT, R167.reuse, 0x2d, PT ;  /* 0x0000002da700780c */ /* 0x040fe40003f04270 */
[----:B------:R-:W-:Y:S02]  /*80b0*/  PRMT R239, RZ, 0x7610, R239 ;  /* 0x00007610ffef7816 */ /* 0x000fe400000000ef */
[----:B------:R-:W-:Y:S02]  /*80c0*/  ISETP.GT.AND P1, PT, R167, 0x2e, PT ;  /* 0x0000002ea700780c */ /* 0x000fe40003f24270 */
[----:B------:R-:W-:Y:S02]  /*80d0*/  PRMT R238, RZ, 0x7610, R238 ;  /* 0x00007610ffee7816 */ /* 0x000fe400000000ee */
[----:B------:R0:W4:Y:S01]  /*80e0*/  @P2 LDG.E.U16 R239, desc[UR6][R168.64] ;  /* 0x00000006a8ef2981 */ /* 0x000122000c1e1500 */
[----:B------:R-:W-:-:S04]  /*80f0*/  PRMT R237, RZ, 0x7610, R237 ;  /* 0x00007610ffed7816 */ /* 0x000fc800000000ed */
[----:B0-----:R-:W-:Y:S02]  /*8100*/  @P0 IMAD.MOV.U32 R168, RZ, RZ, R166 ;  /* 0x000000ffffa80224 */ /* 0x001fe400078e00a6 */
[----:B------:R-:W-:Y:S01]  /*8110*/  @P0 IMAD.MOV.U32 R169, RZ, RZ, R184 ;  /* 0x000000ffffa90224 */ /* 0x000fe200078e00b8 */
[----:B------:R-:W4:Y:S04]  /*8120*/  LDL R166, [R1+0x218] ;  /* 0x0002180001a67983 */ /* 0x000f280000100800 */
[----:B------:R0:W4:Y:S04]  /*8130*/  @P0 LDG.E.U16 R238, desc[UR6][R168.64] ;  /* 0x00000006a8ee0981 */ /* 0x000128000c1e1500 */
[----:B------:R-:W4:Y:S01]  /*8140*/  LDL R184, [R1+0x214] ;  /* 0x0002140001b87983 */ /* 0x000f220000100800 */
[----:B0-----:R-:W-:-:S02]  /*8150*/  @P0 IMAD.MOV.U32 R168, RZ, RZ, R6 ;  /* 0x000000ffffa80224 */ /* 0x001fc400078e0006 */
[----:B------:R-:W-:Y:S01]  /*8160*/  @P0 IMAD.MOV.U32 R169, RZ, RZ, R165 ;  /* 0x000000ffffa90224 */ /* 0x000fe200078e00a5 */
[----:B------:R-:W-:Y:S01]  /*8170*/  PRMT R236, RZ, 0x7610, R236 ;  /* 0x00007610ffec7816 */ /* 0x000fe200000000ec */
[----:B------:R-:W4:Y:S04]  /*8180*/  LDL R165, [R1+0x1fc] ;  /* 0x0001fc0001a57983 */ /* 0x000f280000100800 */
[----:B------:R3:W4:Y:S04]  /*8190*/  @P0 LDG.E.U16 R237, desc[UR6][R168.64] ;  /* 0x00000006a8ed0981 */ /* 0x000728000c1e1500 */
[----:B------:R-:W4:Y:S01]  /*81a0*/  LDL R6, [R1+0x200] ;  /* 0x0002000001067983 */ /* 0x000f220000100800 */
[----:B---3--:R-:W-:-:S03]  /*81b0*/  @P1 IMAD.MOV.U32 R168, RZ, RZ, R3 ;  /* 0x000000ffffa81224 */ /* 0x008fc600078e0003 */
        /* <DEDUP_REMOVED lines=15> */
[----:B------:R-:W4:Y:S01]  /*82b0*/  LDL R166, [R1+0x1f0] ;  /* 0x0001f00001a67983 */ /* 0x000f220000100800 */
[----:B------:R-:W-:-:S03]  /*82c0*/  @P2 IMAD.MOV.U32 R169, RZ, RZ, R184 ;  /* 0x000000ffffa92224 */ /* 0x000fc600078e00b8 */
[----:B------:R-:W4:Y:S04]  /*82d0*/  LDL R184, [R1+0x1ec] ;  /* 0x0001ec0001b87983 */ /* 0x000f280000100800 */
[----:B------:R3:W4:Y:S01]  /*82e0*/  @P2 LDG.E.U16 R234, desc[UR6][R168.64] ;  /* 0x00000006a8ea2981 */ /* 0x000722000c1e1500 */
[----:B------:R-:W-:Y:S02]  /*82f0*/  PRMT R204, RZ, 0x7610, R204 ;  /* 0x00007610ffcc7816 */ /* 0x000fe400000000cc */
[----:B------:R-:W-:Y:S02]  /*8300*/  ISETP.GT.AND P1, PT, R167, 0x31, PT ;  /* 0x00000031a700780c */ /* 0x000fe40003f24270 */
[----:B------:R-:W-:Y:S01]  /*8310*/  PRMT R203, RZ, 0x7610, R203 ;  /* 0x00007610ffcb7816 */ /* 0x000fe200000000cb */
[----:B---3--:R-:W-:-:S02]  /*8320*/  @P2 IMAD.MOV.U32 R168, RZ, RZ, R3 ;  /* 0x000000ffffa82224 */ /* 0x008fc400078e0003 */
[----:B------:R-:W3:Y:S01]  /*8330*/  LDL R3, [R1+0x1e8] ;  /* 0x0001e80001037983 */ /* 0x000ee20000100800 */
[----:B--2---:R-:W-:-:S03]  /*8340*/  @P2 IMAD.MOV.U32 R169, RZ, RZ, R5 ;  /* 0x000000ffffa92224 */ /* 0x004fc600078e0005 */
[----:B------:R-:W2:Y:S04]  /*8350*/  LDL R5, [R1+0x1e4] ;  /* 0x0001e40001057983 */ /* 0x000ea80000100800 */
[----:B------:R0:W2:Y:S02]  /*8360*/  @P2 LDG.E.U16 R233, desc[UR6][R168.64] ;  /* 0x00000006a8e92981 */ /* 0x0000a4000c1e1500 */
[----:B0-----:R-:W-:Y:S02]  /*8370*/  @P0 IMAD.MOV.U32 R168, RZ, RZ, R185 ;  /* 0x000000ffffa80224 */ /* 0x001fe400078e00b9 */
[----:B------:R-:W-:Y:S01]  /*8380*/  @P0 IMAD.MOV.U32 R169, RZ, RZ, R186 ;  /* 0x000000ffffa90224 */ /* 0x000fe200078e00ba */
[----:B------:R-:W-:Y:S01]  /*8390*/  PRMT R232, RZ, 0x7610, R232 ;  /* 0x00007610ffe87816 */ /* 0x000fe200000000e8 */
[----:B------:R-:W2:Y:S04]  /*83a0*/  LDL R186, [R1+0x144] ;  /* 0x0001440001ba7983 */ /* 0x000ea80000100800 */
[----:B------:R0:W2:Y:S01]  /*83b0*/  @P0 LDG.E.U16 R204, desc[UR6][R168.64] ;  /* 0x00000006a8cc0981 */ /* 0x0000a2000c1e1500 */
[----:B------:R-:W-:-:S02]  /*83c0*/  PRMT R230, RZ, 0x7610, R230 ;  /* 0x00007610ffe67816 */ /* 0x000fc400000000e6 */
[----:B------:R-:W-:Y:S01]  /*83d0*/  PRMT R228, RZ, 0x7610, R228 ;  /* 0x00007610ffe47816 */ /* 0x000fe200000000e4 */
[----:B------:R-:W2:Y:S01]  /*83e0*/  LDL R185, [R1+0x148] ;  /* 0x0001480001b97983 */ /* 0x000ea20000100800 */
        /* <DEDUP_REMOVED lines=14> */
[----:B------:R-:W4:Y:S04]  /*84d0*/  LDL R184, [R1+0x1cc] ;  /* 0x0001cc0001b87983 */ /* 0x000f280000100800 */
[----:B------:R3:W4:Y:S01]  /*84e0*/  @P1 LDG.E.U16 R230, desc[UR6][R168.64] ;  /* 0x00000006a8e61981 */ /* 0x000722000c1e1500 */
[----:B------:R-:W-:-:S02]  /*84f0*/  ISETP.GT.AND P1, PT, R167, 0x33, PT ;  /* 0x00000033a700780c */ /* 0x000fc40003f24270 */
[----:B------:R-:W-:Y:S01]  /*8500*/  PRMT R227, RZ, 0x7610, R227 ;  /* 0x00007610ffe37816 */ /* 0x000fe200000000e3 */
[----:B---3--:R-:W-:Y:S02]  /*8510*/  @P0 IMAD.MOV.U32 R168, RZ, RZ, R3 ;  /* 0x000000ffffa80224 */ /* 0x008fe400078e0003 */
[----:B------:R-:W3:Y:S01]  /*8520*/  LDL R3, [R1+0x1c8] ;  /* 0x0001c80001037983 */ /* 0x000ee20000100800 */
[----:B--2---:R-:W-:-:S03]  /*8530*/  @P0 IMAD.MOV.U32 R169, RZ, RZ, R5 ;  /* 0x000000ffffa90224 */ /* 0x004fc600078e0005 */
[----:B------:R-:W2:Y:S04]  /*8540*/  LDL R5, [R1+0x1c4] ;  /* 0x0001c40001057983 */ /* 0x000ea80000100800 */
[----:B------:R0:W2:Y:S02]  /*8550*/  @P0 LDG.E.U16 R228, desc[UR6][R168.64] ;  /* 0x00000006a8e40981 */ /* 0x0000a4000c1e1500 */
[----:B0-----:R-:W-:Y:S02]  /*8560*/  @P0 IMAD.MOV.U32 R168, RZ, RZ, R6 ;  /* 0x000000ffffa80224 */ /* 0x001fe400078e0006 */
[----:B------:R-:W2:Y:S01]  /*8570*/  LDL R6, [R1+0x1c0] ;  /* 0x0001c00001067983 */ /* 0x000ea20000100800 */
[----:B------:R-:W-:-:S03]  /*8580*/  @P0 IMAD.MOV.U32 R169, RZ, RZ, R165 ;  /* 0x000000ffffa90224 */ /* 0x000fc600078e00a5 */
[----:B------:R-:W2:Y:S04]  /*8590*/  LDL R165, [R1+0x1bc] ;  /* 0x0001bc0001a57983 */ /* 0x000ea80000100800 */
[----:B------:R4:W2:Y:S02]  /*85a0*/  @P0 LDG.E.U16 R227, desc[UR6][R168.64] ;  /* 0x00000006a8e30981 */ /* 0x0008a4000c1e1500 */
[----:B----4-:R-:W-:Y:S02]  /*85b0*/  @P1 IMAD.MOV.U32 R168, RZ, RZ, R0 ;  /* 0x000000ffffa81224 */ /* 0x010fe400078e0000 */
[----:B------:R-:W4:Y:S01]  /*85c0*/  LDL R0, [R1+0x188] ;  /* 0x0001880001007983 */ /* 0x000f220000100800 */
[----:B------:R-:W-:-:S03]  /*85d0*/  @P1 IMAD.MOV.U32 R169, RZ, RZ, R2 ;  /* 0x000000ffffa91224 */ /* 0x000fc600078e0002 */
[----:B------:R-:W4:Y:S01]  /*85e0*/  LDL R2, [R1+0x184] ;  /* 0x0001840001027983 */ /* 0x000f220000100800 */
[----:B------:R-:W-:Y:S02]  /*85f0*/  PRMT R226, RZ, 0x7610, R226 ;  /* 0x00007610ffe27816 */ /* 0x000fe400000000e2 */
[C---:B------:R-:W-:Y:S02]  /*8600*/  ISETP.GT.AND P0, PT, R167.reuse, 0x34, PT ;  /* 0x00000034a700780c */ /* 0x040fe40003f04270 */
[----:B------:R-:W-:Y:S02]  /*8610*/  PRMT R225, RZ, 0x7610, R225 ;  /* 0x00007610ffe17816 */ /* 0x000fe400000000e1 */
[----:B------:R0:W4:Y:S01]  /*8620*/  @P1 LDG.E.U16 R226, desc[UR6][R168.64] ;  /* 0x00000006a8e21981 */ /* 0x000122000c1e1500 */
[----:B------:R-:W-:Y:S01]  /*8630*/  PRMT R224, RZ, 0x7610, R224 ;  /* 0x00007610ffe07816 */ /* 0x000fe200000000e0 */
        /* <DEDUP_REMOVED lines=22> */
[----:B------:R-:W-:Y:S02]  /*87a0*/  ISETP.GT.AND P0, PT, R167, 0x35, PT ;  /* 0x00000035a700780c */ /* 0x000fe40003f04270 */
[----:B------:R-:W-:Y:S02]  /*87b0*/  PRMT R201, RZ, 0x7610, R201 ;  /* 0x00007610ffc97816 */ /* 0x000fe400000000c9 */
[----:B------:R0:W4:Y:S01]  /*87c0*/  @P1 LDG.E.U16 R202, desc[UR6][R168.64] ;  /* 0x00000006a8ca1981 */ /* 0x000122000c1e1500 */
[----:B------:R-:W-:Y:S01]  /*87d0*/  PRMT R222, RZ, 0x7610, R222 ;  /* 0x00007610ffde7816 */ /* 0x000fe200000000de */
[----:B0-----:R-:W-:Y:S02]  /*87e0*/  @P1 IMAD.MOV.U32 R168, RZ, RZ, R166 ;  /* 0x000000ffffa81224 */ /* 0x001fe400078e00a6 */
[----:B------:R-:W4:Y:S01]  /*87f0*/  LDL R166, [R1+0x1a0] ;  /* 0x0001a00001a67983 */ /* 0x000f220000100800 */
[----:B------:R-:W-:-:S03]  /*8800*/  @P1 IMAD.MOV.U32 R169, RZ, RZ, R184 ;  /* 0x000000ffffa91224 */ /* 0x000fc600078e00b8 */
[----:B------:R-:W4:Y:S04]  /*8810*/  LDL R184, [R1+0x19c] ;  /* 0x00019c0001b87983 */ /* 0x000f280000100800 */
[----:B------:R3:W4:Y:S01]  /*8820*/  @P1 LDG.E.U16 R201, desc[UR6][R168.64] ;  /* 0x00000006a8c91981 */ /* 0x000722000c1e1500 */
[----:B------:R-:W-:Y:S02]  /*8830*/  ISETP.GT.AND P1, PT, R167, 0x36, PT ;  /* 0x00000036a700780c */ /* 0x000fe40003f24270 */
        /* <DEDUP_REMOVED lines=46> */
[----:B0-----:R-:W-:Y:S01]  /*8b20*/  @P1 IMAD.MOV.U32 R168, RZ, RZ, R166 ;  /* 0x000000ffffa81224 */ /* 0x001fe200078e00a6 */
[----:B------:R-:W-:Y:S01]  /*8b30*/  PRMT R182, RZ, 0x7610, R182 ;  /* 0x00007610ffb67816 */ /* 0x000fe200000000b6 */
[----:B------:R-:W4:Y:S01]  /*8b40*/  LDL R166, [R1+0x138] ;  /* 0x0001380001a67983 */ /* 0x000f220000100800 */
[----:B------:R-:W-:Y:S01]  /*8b50*/  @P1 IMAD.MOV.U32 R169, RZ, RZ, R184 ;  /* 0x000000ffffa91224 */ /* 0x000fe200078e00b8 */
[----:B------:R-:W-:-:S02]  /*8b60*/  PRMT R181, RZ, 0x7610, R181 ;  /* 0x00007610ffb57816 */ /* 0x000fc400000000b5 */
[----:B------:R-:W4:Y:S04]  /*8b70*/  LDL R184, [R1+0x134] ;  /* 0x0001340001b87983 */ /* 0x000f280000100800 */
[----:B------:R3:W4:Y:S01]  /*8b80*/  @P1 LDG.E.U16 R214, desc[UR6][R168.64] ;  /* 0x00000006a8d61981 */ /* 0x000722000c1e1500 */
[----:B------:R-:W-:Y:S01]  /*8b90*/  ISETP.GT.AND P1, PT, R167, 0x3b, PT ;  /* 0x0000003ba700780c */ /* 0x000fe20003f24270 */
[----:B---3--:R-:W-:Y:S02]  /*8ba0*/  @P0 IMAD.MOV.U32 R168, RZ, RZ, R3 ;  /* 0x000000ffffa80224 */ /* 0x008fe400078e0003 */
[----:B------:R-:W3:Y:S01]  /*8bb0*/  LDL R3, [R1+0x150] ;  /* 0x0001500001037983 */ /* 0x000ee20000100800 */
[----:B--2---:R-:W-:-:S03]  /*8bc0*/  @P0 IMAD.MOV.U32 R169, RZ, RZ, R5 ;  /* 0x000000ffffa90224 */ /* 0x004fc600078e0005 */
[----:B------:R-:W2:Y:S04]  /*8bd0*/  LDL R5, [R1+0x14c] ;  /* 0x00014c0001057983 */ /* 0x000ea80000100800 */
[----:B------:R0:W2:Y:S02]  /*8be0*/  @P0 LDG.E.U16 R183, desc[UR6][R168.64] ;  /* 0x00000006a8b70981 */ /* 0x0000a4000c1e1500 */
[----:B0-----:R-:W-:Y:S01]  /*8bf0*/  @P0 IMAD.MOV.U32 R168, RZ, RZ, R6 ;  /* 0x000000ffffa80224 */ /* 0x001fe200078e0006 */
[----:B------:R-:W-:Y:S01]  /*8c00*/  PRMT R180, RZ, 0x7610, R180 ;  /* 0x00007610ffb47816 */ /* 0x000fe200000000b4 */
        /* <DEDUP_REMOVED lines=8> */
[----:B------:R-:W-:-:S03]  /*8c90*/  ISETP.GT.AND P0, PT, R167, 0x3c, PT ;  /* 0x0000003ca700780c */ /* 0x000fc60003f04270 */
[----:B------:R3:W4:Y:S01]  /*8ca0*/  @P1 LDG.E.U16 R181, desc[UR6][R168.64] ;  /* 0x00000006a8b51981 */ /* 0x000722000c1e1500 */
[----:B------:R-:W-:Y:S02]  /*8cb0*/  PRMT R179, RZ, 0x7610, R179 ;  /* 0x00007610ffb37816 */ /* 0x000fe400000000b3 */
[----:B------:R-:W-:Y:S01]  /*8cc0*/  PRMT R178, RZ, 0x7610, R178 ;  /* 0x00007610ffb27816 */ /* 0x000fe200000000b2 */
[----:B---3--:R-:W-:Y:S02]  /*8cd0*/  @P1 IMAD.MOV.U32 R168, RZ, RZ, R3 ;  /* 0x000000ffffa81224 */ /* 0x008fe400078e0003 */
[----:B------:R-:W3:Y:S01]  /*8ce0*/  LDL R3, [R1+0x128] ;  /* 0x0001280001037983 */ /* 0x000ee20000100800 */
[----:B--2---:R-:W-:-:S03]  /*8cf0*/  @P1 IMAD.MOV.U32 R169, RZ, RZ, R5 ;  /* 0x000000ffffa91224 */ /* 0x004fc600078e0005 */
[----:B------:R-:W2:Y:S04]  /*8d00*/  LDL R5, [R1+0x124] ;  /* 0x0001240001057983 */ /* 0x000ea80000100800 */
[----:B------:R0:W2:Y:S02]  /*8d10*/  @P1 LDG.E.U16 R180, desc[UR6][R168.64] ;  /* 0x00000006a8b41981 */ /* 0x0000a4000c1e1500 */
[----:B0-----:R-:W-:Y:S02]  /*8d20*/  @P0 IMAD.MOV.U32 R168, RZ, RZ, R185 ;  /* 0x000000ffffa80224 */ /* 0x001fe400078e00b9 */
[----:B------:R-:W-:Y:S01]  /*8d30*/  @P0 IMAD.MOV.U32 R169, RZ, RZ, R186 ;  /* 0x000000ffffa90224 */ /* 0x000fe200078e00ba */
[----:B------:R-:W-:Y:S01]  /*8d40*/  ISETP.GT.AND P1, PT, R167, 0x3d, PT ;  /* 0x0000003da700780c */ /* 0x000fe20003f24270 */
[----:B------:R-:W2:Y:S04]  /*8d50*/  LDL R186, [R1+0x10c] ;  /* 0x00010c0001ba7983 */ /* 0x000ea80000100800 */
[----:B------:R4:W2:Y:S01]  /*8d60*/  @P0 LDG.E.U16 R179, desc[UR6][R168.64] ;  /* 0x00000006a8b30981 */ /* 0x0008a2000c1e1500 */
[----:B------:R-:W-:-:S02]  /*8d70*/  PRMT R177, RZ, 0x7610, R177 ;  /* 0x00007610ffb17816 */ /* 0x000fc400000000b1 */
[----:B------:R-:W-:Y:S01]  /*8d80*/  PRMT R176, RZ, 0x7610, R176 ;  /* 0x00007610ffb07816 */ /* 0x000fe200000000b0 */
[----:B------:R-:W2:Y:S01]  /*8d90*/  LDL R185, [R1+0x110] ;  /* 0x0001100001b97983 */ /* 0x000ea20000100800 */
[----:B----4-:R-:W-:-:S03]  /*8da0*/  @P0 IMAD.MOV.U32 R168, RZ, RZ, R0 ;  /* 0x000000ffffa80224 */ /* 0x010fc600078e0000 */
[----:B------:R-:W4:Y:S01]  /*8db0*/  LDL R0, [R1+0x120] ;  /* 0x0001200001007983 */ /* 0x000f220000100800 */
[----:B------:R-:W-:-:S03]  /*8dc0*/  @P0 IMAD.MOV.U32 R169, RZ, RZ, R2 ;  /* 0x000000ffffa90224 */ /* 0x000fc600078e0002 */
[----:B------:R-:W4:Y:S04]  /*8dd0*/  LDL R2, [R1+0x11c] ;  /* 0x00011c0001027983 */ /* 0x000f280000100800 */
[----:B------:R0:W4:Y:S02]  /*8de0*/  @P0 LDG.E.U16 R178, desc[UR6][R168.64] ;  /* 0x00000006a8b20981 */ /* 0x000124000c1e1500 */
[----:B0-----:R-:W-:Y:S02]  /*8df0*/  @P1 IMAD.MOV.U32 R168, RZ, RZ, R166 ;  /* 0x000000ffffa81224 */ /* 0x001fe400078e00a6 */
[----:B------:R-:W4:Y:S01]  /*8e00*/  LDL R166, [R1+0x118] ;  /* 0x0001180001a67983 */ /* 0x000f220000100800 */
[----:B------:R-:W-:Y:S01]  /*8e10*/  ISETP.GT.AND P0, PT, R167, 0x3e, PT ;  /* 0x0000003ea700780c */ /* 0x000fe20003f04270 */
[----:B------:R-:W-:Y:S01]  /*8e20*/  @P1 IMAD.MOV.U32 R169, RZ, RZ, R184 ;  /* 0x000000ffffa91224 */ /* 0x000fe200078e00b8 */
[----:B------:R-:W-:Y:S01]  /*8e30*/  PRMT R175, RZ, 0x7610, R175 ;  /* 0x00007610ffaf7816 */ /* 0x000fe200000000af */
[----:B------:R-:W4:Y:S04]  /*8e40*/  LDL R184, [R1+0x104] ;  /* 0x0001040001b87983 */ /* 0x000f280000100800 */
[----:B------:R0:W4:Y:S02]  /*8e50*/  @P1 LDG.E.U16 R177, desc[UR6][R168.64] ;  /* 0x00000006a8b11981 */ /* 0x000124000c1e1500 */
[----:B0-----:R-:W-:-:S02]  /*8e60*/  @P1 IMAD.MOV.U32 R168, RZ, RZ, R6 ;  /* 0x000000ffffa81224 */ /* 0x001fc400078e0006 */
[----:B------:R-:W-:Y:S01]  /*8e70*/  @P1 IMAD.MOV.U32 R169, RZ, RZ, R165 ;  /* 0x000000ffffa91224 */ /* 0x000fe200078e00a5 */
[----:B------:R-:W4:Y:S04]  /*8e80*/  LDL R6, [R1+0xfc] ;  /* 0x0000fc0001067983 */ /* 0x000f280000100800 */
[----:B------:R3:W4:Y:S04]  /*8e90*/  @P1 LDG.E.U16 R176, desc[UR6][R168.64] ;  /* 0x00000006a8b01981 */ /* 0x000728000c1e1500 */
[----:B------:R-:W4:Y:S01]  /*8ea0*/  LDL R165, [R1+0x108] ;  /* 0x0001080001a57983 */ /* 0x000f220000100800 */
[----:B------:R-:W-:-:S02]  /*8eb0*/  ISETP.GT.AND P1, PT, R167, 0x3f, PT ;  /* 0x0000003fa700780c */ /* 0x000fc40003f24270 */
[----:B------:R-:W-:Y:S01]  /*8ec0*/  PRMT R174, RZ, 0x7610, R174 ;  /* 0x00007610ffae7816 */ /* 0x000fe200000000ae */
[----:B---3--:R-:W-:Y:S02]  /*8ed0*/  @P0 IMAD.MOV.U32 R168, RZ, RZ, R3 ;  /* 0x000000ffffa80224 */ /* 0x008fe400078e0003 */
[----:B--2---:R-:W-:Y:S02]  /*8ee0*/  @P0 IMAD.MOV.U32 R169, RZ, RZ, R5 ;  /* 0x000000ffffa90224 */ /* 0x004fe400078e0005 */
[----:B------:R-:W2:Y:S04]  /*8ef0*/  LDL R5, [R1+0x100] ;  /* 0x0001000001057983 */ /* 0x000ea80000100800 */
[----:B------:R4:W3:Y:S04]  /*8f00*/  @P0 LDG.E.U16 R175, desc[UR6][R168.64] ;  /* 0x00000006a8af0981 */ /* 0x0008e8000c1e1500 */
[----:B------:R-:W3:Y:S01]  /*8f10*/  LDL.LU R3, [R1+0x58] ;  /* 0x0000580001037983 */ /* 0x000ee20000300800 */
[----:B----4-:R-:W-:-:S02]  /*8f20*/  @P0 IMAD.MOV.U32 R168, RZ, RZ, R0 ;  /* 0x000000ffffa80224 */ /* 0x010fc400078e0000 */
[----:B------:R-:W0:Y:S01]  /*8f30*/  S2R R0, SR_TID.X ;  /* 0x0000000000007919 */ /* 0x000e220000002100 */
[----:B------:R-:W-:Y:S02]  /*8f40*/  @P0 IMAD.MOV.U32 R169, RZ, RZ, R2 ;  /* 0x000000ffffa90224 */ /* 0x000fe400078e0002 */
[----:B------:R-:W4:Y:S04]  /*8f50*/  LDL.LU R2, [R1+0x2c] ;  /* 0x00002c0001027983 */ /* 0x000f280000300800 */
[----:B------:R1:W4:Y:S02]  /*8f60*/  @P0 LDG.E.U16 R174, desc[UR6][R168.64] ;  /* 0x00000006a8ae0981 */ /* 0x000324000c1e1500 */
[----:B-1----:R-:W-:Y:S01]  /*8f70*/  @P1 IMAD.MOV.U32 R168, RZ, RZ, R166 ;  /* 0x000000ffffa81224 */ /* 0x002fe200078e00a6 */
[----:B0-----:R-:W-:-:S04]  /*8f80*/  LOP3.LUT R0, R0, 0x3f, RZ, 0xc0, !PT ;  /* 0x0000003f00007812 */ /* 0x001fc800078ec0ff */
[----:B------:R-:W-:Y:S02]  /*8f90*/  ISETP.GE.AND P0, PT, R0, R167, PT ;  /* 0x000000a70000720c */ /* 0x000fe40003f06270 */
[----:B------:R-:W4:Y:S04]  /*8fa0*/  LDL.LU R0, [R1] ;  /* 0x0000000001007983 */ /* 0x000f280000300800 */
[----:B------:R-:W3:Y:S04]  /*8fb0*/  LDL R189, [R1+0xf4] ;  /* 0x0000f40001bd7983 */ /* 0x000ee80000100800 */
[----:B------:R-:W4:Y:S01]  /*8fc0*/  LDL R166, [R1+0xf8] ;  /* 0x0000f80001a67983 */ /* 0x000f220000100800 */
[----:B------:R-:W-:Y:S01]  /*8fd0*/  PRMT R173, RZ, 0x7610, R173 ;  /* 0x00007610ffad7816 */ /* 0x000fe200000000ad */
[----:B------:R-:W-:Y:S01]  /*8fe0*/  @P1 IMAD.MOV.U32 R169, RZ, RZ, R187 ;  /* 0x000000ffffa91224 */ /* 0x000fe200078e00bb */
[----:B------:R-:W-:Y:S01]  /*8ff0*/  PRMT R172, RZ, 0x7610, R172 ;  /* 0x00007610ffac7816 */ /* 0x000fe200000000ac */
[----:B------:R-:W4:Y:S04]  /*9000*/  LDL R192, [R1+0xec] ;  /* 0x0000ec0001c07983 */ /* 0x000f280000100800 */
[----:B------:R0:W4:Y:S04]  /*9010*/  @P1 LDG.E.U16 R173, desc[UR6][R168.64] ;  /* 0x00000006a8ad1981 */ /* 0x000128000c1e1500 */
[----:B------:R-:W4:Y:S01]  /*9020*/  LDL R187, [R1+0xf0] ;  /* 0x0000f00001bb7983 */ /* 0x000f220000100800 */
[----:B------:R-:W-:-:S03]  /*9030*/  PRMT R171, RZ, 0x7610, R171 ;  /* 0x00007610ffab7816 */ /* 0x000fc600000000ab */
[----:B------:R-:W4:Y:S01]  /*9040*/  LDL R191, [R1+0xd4] ;  /* 0x0000d40001bf7983 */ /* 0x000f220000100800 */
[----:B0-----:R-:W-:Y:S02]  /*9050*/  @P1 IMAD.MOV.U32 R168, RZ, RZ, R185 ;  /* 0x000000ffffa81224 */ /* 0x001fe400078e00b9 */
[----:B------:R-:W-:Y:S01]  /*9060*/  @P1 IMAD.MOV.U32 R169, RZ, RZ, R186 ;  /* 0x000000ffffa91224 */ /* 0x000fe200078e00ba */
[----:B------:R-:W4:Y:S04]  /*9070*/  LDL R190, [R1+0xd8] ;  /* 0x0000d80001be7983 */ /* 0x000f280000100800 */
[----:B------:R0:W4:Y:S01]  /*9080*/  @P1 LDG.E.U16 R172, desc[UR6][R168.64] ;  /* 0x00000006a8ac1981 */ /* 0x000122000c1e1500 */
[----:B------:R-:W-:Y:S01]  /*9090*/  BAR.SYNC.DEFER_BLOCKING 0x0 ;  /* 0x0000000000007b1d */ /* 0x000fe20000010000 */
[----:B0-----:R-:W-:-:S05]  /*90a0*/  @!P0 IMAD.MOV.U32 R168, RZ, RZ, R165 ;  /* 0x000000ffffa88224 */ /* 0x001fca00078e00a5 */
[----:B------:R-:W4:Y:S04]  /*90b0*/  LDL R186, [R1+0xe4] ;  /* 0x0000e40001ba7983 */ /* 0x000f280000100800 */
[----:B------:R-:W4:Y:S01]  /*90c0*/  LDL R165, [R1+0xe8] ;  /* 0x0000e80001a57983 */ /* 0x000f220000100800 */
[----:B------:R-:W-:Y:S02]  /*90d0*/  @!P0 IMAD.MOV.U32 R169, RZ, RZ, R184 ;  /* 0x000000ffffa98224 */ /* 0x000fe400078e00b8 */
[----:B------:R-:W-:Y:S02]  /*90e0*/  @!P0 IMAD.MOV.U32 R185, RZ, RZ, R6 ;  /* 0x000000ffffb98224 */ /* 0x000fe400078e0006 */
[----:B------:R-:W4:Y:S04]  /*90f0*/  LDL R6, [R1+0xdc] ;  /* 0x0000dc0001067983 */ /* 0x000f280000100800 */
[----:B------:R0:W4:Y:S02]  /*9100*/  @!P0 LDG.E.U16 R171, desc[UR6][R168.64] ;  /* 0x00000006a8ab8981 */ /* 0x000124000c1e1500 */
[----:B0-----:R-:W-:Y:S01]  /*9110*/  PRMT R169, RZ, 0x7610, R169 ;  /* 0x00007610ffa97816 */ /* 0x001fe200000000a9 */
[----:B--2---:R-:W-:-:S02]  /*9120*/  @!P0 IMAD.MOV.U32 R184, RZ, RZ, R5 ;  /* 0x000000ffffb88224 */ /* 0x004fc400078e0005 */
[----:B------:R-:W2:Y:S04]  /*9130*/  LDL R5, [R1+0xe0] ;  /* 0x0000e00001057983 */ /* 0x000ea80000100800 */
[----:B------:R3:W2:Y:S02]  /*9140*/  @!P0 LDG.E.U16 R169, desc[UR6][R184.64] ;  /* 0x00000006b8a98981 */ /* 0x0006a4000c1e1500 */
[----:B---3--:R-:W-:Y:S02]  /*9150*/  @!P0 IMAD.MOV.U32 R185, RZ, RZ, R189 ;  /* 0x000000ffffb98224 */ /* 0x008fe400078e00bd */
[----:B------:R-:W3:Y:S01]  /*9160*/  LDL R189, [R1+0xcc] ;  /* 0x0000cc0001bd7983 */ /* 0x000ee20000100800 */
[----:B----4-:R-:W-:-:S03]  /*9170*/  @!P0 IMAD.MOV.U32 R184, RZ, RZ, R166 ;  /* 0x000000ffffb88224 */ /* 0x010fc600078e00a6 */
[----:B------:R-:W4:Y:S01]  /*9180*/  LDL R166, [R1+0xd0] ;  /* 0x0000d00001a67983 */ /* 0x000f220000100800 */
[----:B------:R-:W-:Y:S02]  /*9190*/  PRMT R168, RZ, 0x7610, R168 ;  /* 0x00007610ffa87816 */ /* 0x000fe400000000a8 */
[----:B------:R-:W-:-:S04]  /*91a0*/  PRMT R167, RZ, 0x7610, R167 ;  /* 0x00007610ffa77816 */ /* 0x000fc800000000a7 */
[----:B------:R0:W4:Y:S01]  /*91b0*/  @!P0 LDG.E.U16 R168, desc[UR6][R184.64] ;  /* 0x00000006b8a88981 */ /* 0x000122000c1e1500 */
[----:B------:R-:W-:Y:S01]  /*91c0*/  PRMT R170, RZ, 0x7610, R170 ;  /* 0x00007610ffaa7816 */ /* 0x000fe200000000aa */
[----:B0-----:R-:W-:Y:S02]  /*91d0*/  @!P0 IMAD.MOV.U32 R184, RZ, RZ, R187 ;  /* 0x000000ffffb88224 */ /* 0x001fe400078e00bb */
[----:B------:R-:W-:-:S05]  /*91e0*/  @!P0 IMAD.MOV.U32 R185, RZ, RZ, R192 ;  /* 0x000000ffffb98224 */ /* 0x000fca00078e00c0 */
[----:B------:R0:W4:Y:S02]  /*91f0*/  @!P0 LDG.E.U16 R167, desc[UR6][R184.64] ;  /* 0x00000006b8a78981 */ /* 0x000124000c1e1500 */
[----:B0-----:R-:W-:Y:S02]  /*9200*/  @!P0 IMAD.MOV.U32 R185, RZ, RZ, R186 ;  /* 0x000000ffffb98224 */ /* 0x001fe400078e00ba */
[----:B------:R-:W-:Y:S02]  /*9210*/  @!P0 IMAD.MOV.U32 R184, RZ, RZ, R165 ;  /* 0x000000ffffb88224 */ /* 0x000fe400078e00a5 */
[----:B------:R-:W4:Y:S04]  /*9220*/  LDL R165, [R1+0xc8] ;  /* 0x0000c80001a57983 */ /* 0x000f280000100800 */
[----:B------:R0:W4:Y:S01]  /*9230*/  @!P0 LDG.E.U16 R170, desc[UR6][R184.64] ;  /* 0x00000006b8aa8981 */ /* 0x000122000c1e1500 */
[----:B------:R-:W-:-:S03]  /*9240*/  @!P0 IMAD.MOV.U32 R187, RZ, RZ, R6 ;  /* 0x000000ffffbb8224 */ /* 0x000fc600078e0006 */
[----:B------:R-:W4:Y:S01]  /*9250*/  LDL R6, [R1+0x9c] ;  /* 0x00009c0001067983 */ /* 0x000f220000100800 */
[----:B0-----:R-:W-:Y:S02]  /*9260*/  PRMT R184, RZ, 0x7610, R184 ;  /* 0x00007610ffb87816 */ /* 0x001fe400000000b8 */
[----:B------:R-:W-:Y:S01]  /*9270*/  PRMT R185, RZ, 0x7610, R185 ;  /* 0x00007610ffb97816 */ /* 0x000fe200000000b9 */
[----:B--2---:R-:W-:Y:S02]  /*9280*/  @!P0 IMAD.MOV.U32 R186, RZ, RZ, R5 ;  /* 0x000000ffffba8224 */ /* 0x004fe400078e0005 */
[----:B------:R-:W2:Y:S04]  /*9290*/  LDL R5, [R1+0xbc] ;  /* 0x0000bc0001057983 */ /* 0x000ea80000100800 */
[----:B------:R0:W2:Y:S02]  /*92a0*/  @!P0 LDG.E.U16 R184, desc[UR6][R186.64] ;  /* 0x00000006bab88981 */ /* 0x0000a4000c1e1500 */
[----:B0-----:R-:W-:-:S02]  /*92b0*/  @!P0 IMAD.MOV.U32 R186, RZ, RZ, R190 ;  /* 0x000000ffffba8224 */ /* 0x001fc400078e00be */
[----:B------:R-:W-:Y:S01]  /*92c0*/  @!P0 IMAD.MOV.U32 R187, RZ, RZ, R191 ;  /* 0x000000ffffbb8224 */ /* 0x000fe200078e00bf */
[----:B------:R-:W2:Y:S04]  /*92d0*/  LDL R190, [R1+0x94] ;  /* 0x0000940001be7983 */ /* 0x000ea80000100800 */
[----:B------:R0:W2:Y:S04]  /*92e0*/  @!P0 LDG.E.U16 R185, desc[UR6][R186.64] ;  /* 0x00000006bab98981 */ /* 0x0000a8000c1e1500 */
[----:B------:R-:W2:Y:S01]  /*92f0*/  LDL R191, [R1+0x8c] ;  /* 0x00008c0001bf7983 */ /* 0x000ea20000100800 */
[----:B0-----:R-:W-:Y:S01]  /*9300*/  PRMT R186, RZ, 0x7610, R186 ;  /* 0x00007610ffba7816 */ /* 0x001fe200000000ba */
[----:B---3--:R-:W-:-:S02]  /*9310*/  @!P0 IMAD.MOV.U32 R193, RZ, RZ, R189 ;  /* 0x000000ffffc18224 */ /* 0x008fc400078e00bd */
[----:B------:R-:W3:Y:S01]  /*9320*/  LDL R189, [R1+0x68] ;  /* 0x0000680001bd7983 */ /* 0x000ee20000100800 */
[----:B----4-:R-:W-:-:S03]  /*9330*/  @!P0 IMAD.MOV.U32 R192, RZ, RZ, R166 ;  /* 0x000000ffffc08224 */ /* 0x010fc600078e00a6 */
[----:B------:R-:W4:Y:S04]  /*9340*/  LDL R166, [R1+0x84] ;  /* 0x0000840001a67983 */ /* 0x000f280000100800 */
[----:B------:R0:W3:Y:S04]  /*9350*/  @!P0 LDG.E.U16 R186, desc[UR6][R192.64] ;  /* 0x00000006c0ba8981 */ /* 0x0000e8000c1e1500 */
[----:B------:R-:W2:Y:S01]  /*9360*/  LDL R193, [R1+0xc0] ;  /* 0x0000c00001c17983 */ /* 0x000ea20000100800 */
[----:B------:R-:W-:Y:S01]  /*9370*/  PRMT R187, RZ, 0x7610, R187 ;  /* 0x00007610ffbb7816 */ /* 0x000fe200000000bb */
[----:B0-----:R-:W-:-:S02]  /*9380*/  @!P0 IMAD.MOV.U32 R192, RZ, RZ, R165 ;  /* 0x000000ffffc08224 */ /* 0x001fc400078e00a5 */
[----:B------:R-:W3:Y:S04]  /*9390*/  LDL R165, [R1+0x60] ;  /* 0x0000600001a57983 */ /* 0x000ee80000100800 */
[----:B------:R0:W-:Y:S02]  /*93a0*/  STS.U16 [R4+UR4+0x4000], R194 ;  /* 0x004000c204007988 */ /* 0x0001e40008000404 */
[----:B0-----:R-:W-:Y:S02]  /*93b0*/  PRMT R194, RZ, 0x7610, R194 ;  /* 0x00007610ffc27816 */ /* 0x001fe400000000c2 */
[----:B------:R-:W-:Y:S04]  /*93c0*/  STS.U16 [R4+UR4], R213 ;  /* 0x000000d504007988 */ /* 0x000fe80008000404 */
[----:B------:R-:W-:Y:S04]  /*93d0*/  STS.U16 [R4+UR4+0x400], R195 ;  /* 0x000400c304007988 */ /* 0x000fe80008000404 */
        /* <DEDUP_REMOVED lines=13> */
[----:B--2---:R0:W2:Y:S02]  /*94b0*/  @!P0 LDG.E.U16 R187, desc[UR6][R192.64] ;  /* 0x00000006c0bb8981 */ /* 0x0040a4000c1e1500 */
[----:B0-----:R-:W-:-:S02]  /*94c0*/  @!P0 IMAD.MOV.U32 R193, RZ, RZ, R6 ;  /* 0x000000ffffc18224 */ /* 0x001fc400078e0006 */
[----:B------:R-:W2:Y:S01]  /*94d0*/  LDL R6, [R1+0x34] ;  /* 0x0000340001067983 */ /* 0x000ea20000100800 */
[----:B------:R-:W-:-:S03]  /*94e0*/  @!P0 IMAD.MOV.U32 R192, RZ, RZ, R5 ;  /* 0x000000ffffc08224 */ /* 0x000fc600078e0005 */
[----:B------:R-:W2:Y:S04]  /*94f0*/  LDL R5, [R1+0x8] ;  /* 0x0000080001057983 */ /* 0x000ea80000100800 */
[----:B------:R0:W2:Y:S02]  /*9500*/  @!P0 LDG.E.U16 R194, desc[UR6][R192.64] ;  /* 0x00000006c0c28981 */ /* 0x0000a4000c1e1500 */
[----:B0-----:R-:W-:Y:S01]  /*9510*/  @!P0 IMAD.MOV.U32 R193, RZ, RZ, R191 ;  /* 0x000000ffffc18224 */ /* 0x001fe200078e00bf */
[----:B------:R-:W-:-:S05]  /*9520*/  LOP3.LUT R191, R4, 0x10, RZ, 0x3c, !PT ;  /* 0x0000001004bf7812 */ /* 0x000fca00078e3cff */
[----:B------:R-:W-:Y:S04]  /*9530*/  STS.U16 [R191+UR4+0x80], R200 ;  /* 0x000080c8bf007988 */ /* 0x000fe80008000404 */
[----:B------:R-:W-:Y:S04]  /*9540*/  STS.U16 [R191+UR4+0x4080], R199 ;  /* 0x004080c7bf007988 */ /* 0x000fe80008000404 */
[----:B------:R-:W-:Y:S04]  /*9550*/  STS.U16 [R191+UR4+0x480], R198 ;  /* 0x000480c6bf007988 */ /* 0x000fe80008000404 */
[----:B------:R-:W-:Y:S04]  /*9560*/  STS.U16 [R191+UR4+0x4480], R197 ;  /* 0x004480c5bf007988 */ /* 0x000fe80008000404 */
[----:B------:R-:W-:Y:S04]  /*9570*/  STS.U16 [R191+UR4+0x880], R246 ;  /* 0x000880f6bf007988 */ /* 0x000fe80008000404 */
[----:B------:R0:W-:Y:S04]  /*9580*/  STS.U16 [R191+UR4+0x4880], R14 ;  /* 0x0048800ebf007988 */ /* 0x0001e80008000404 */
[----:B0-----:R-:W2:Y:S01]  /*9590*/  LDL.LU R14, [R1+0x5d4] ;  /* 0x0005d400010e7983 */ /* 0x001ea20000300800 */
[----:B------:R-:W-:Y:S01]  /*95a0*/  PRMT R195, RZ, 0x7610, R195 ;  /* 0x00007610ffc37816 */ /* 0x000fe200000000c3 */
[----:B------:R-:W-:Y:S01]  /*95b0*/  @!P0 IMAD.MOV.U32 R192, RZ, RZ, R190 ;  /* 0x000000ffffc08224 */ /* 0x000fe200078e00be */
[----:B------:R-:W-:-:S04]  /*95c0*/  PRMT R196, RZ, 0x7610, R196 ;  /* 0x00007610ffc47816 */ /* 0x000fc800000000c4 */
[----:B------:R4:W2:Y:S01]  /*95d0*/  @!P0 LDG.E.U16 R195, desc[UR6][R192.64] ;  /* 0x00000006c0c38981 */ /* 0x0008a2000c1e1500 */
[----:B------:R-:W-:Y:S01]  /*95e0*/  PRMT R212, RZ, 0x7610, R212 ;  /* 0x00007610ffd47816 */ /* 0x000fe200000000d4 */
[----:B----4-:R-:W-:Y:S02]  /*95f0*/  @!P0 IMAD.MOV.U32 R192, RZ, RZ, R166 ;  /* 0x000000ffffc08224 */ /* 0x010fe400078e00a6 */
[----:B---3--:R-:W-:-:S05]  /*9600*/  @!P0 IMAD.MOV.U32 R193, RZ, RZ, R189 ;  /* 0x000000ffffc18224 */ /* 0x008fca00078e00bd */
[----:B------:R0:W3:Y:S01]  /*9610*/  @!P0 LDG.E.U16 R196, desc[UR6][R192.64] ;  /* 0x00000006c0c48981 */ /* 0x0000e2000c1e1500 */
[----:B------:R-:W-:Y:S01]  /*9620*/  PRMT R211, RZ, 0x7610, R211 ;  /* 0x00007610ffd37816 */ /* 0x000fe200000000d3 */
[----:B0-----:R-:W-:Y:S02]  /*9630*/  @!P0 IMAD.MOV.U32 R192, RZ, RZ, R165 ;  /* 0x000000ffffc08224 */ /* 0x001fe400078e00a5 */
[----:B------:R-:W-:-:S05]  /*9640*/  @!P0 IMAD.MOV.U32 R193, RZ, RZ, R3 ;  /* 0x000000ffffc18224 */ /* 0x000fca00078e0003 */
[----:B------:R0:W4:Y:S01]  /*9650*/  @!P0 LDG.E.U16 R212, desc[UR6][R192.64] ;  /* 0x00000006c0d48981 */ /* 0x000122000c1e1500 */
[----:B------:R-:W-:Y:S01]  /*9660*/  PRMT R210, RZ, 0x7610, R210 ;  /* 0x00007610ffd27816 */ /* 0x000fe200000000d2 */
[----:B0-----:R-:W-:Y:S01]  /*9670*/  @!P0 IMAD.MOV.U32 R193, RZ, RZ, R2 ;  /* 0x000000ffffc18224 */ /* 0x001fe200078e0002 */
[----:B------:R-:W-:Y:S02]  /*9680*/  PRMT R209, RZ, 0x7610, R209 ;  /* 0x00007610ffd17816 */ /* 0x000fe400000000d1 */
[----:B------:R-:W-:Y:S02]  /*9690*/  PRMT R208, RZ, 0x7610, R208 ;  /* 0x00007610ffd07816 */ /* 0x000fe400000000d0 */
[----:B------:R-:W-:Y:S02]  /*96a0*/  PRMT R207, RZ, 0x7610, R207 ;  /* 0x00007610ffcf7816 */ /* 0x000fe400000000cf */
[----:B------:R-:W-:Y:S02]  /*96b0*/  PRMT R206, RZ, 0x7610, R206 ;  /* 0x00007610ffce7816 */ /* 0x000fe400000000ce */
[----:B------:R-:W-:-:S02]  /*96c0*/  PRMT R205, RZ, 0x7610, R205 ;  /* 0x00007610ffcd7816 */ /* 0x000fc400000000cd */
[----:B------:R-:W-:Y:S02]  /*96d0*/  PRMT R204, RZ, 0x7610, R204 ;  /* 0x00007610ffcc7816 */ /* 0x000fe400000000cc */
        /* <DEDUP_REMOVED lines=8> */
[----:B------:R-:W-:Y:S01]  /*9760*/  PRMT R246, RZ, 0x7610, R246 ;  /* 0x00007610fff67816 */ /* 0x000fe200000000f6 */
[----:B------:R0:W-:Y:S04]  /*9770*/  STS.U16 [R191+UR4+0xc80], R250 ;  /* 0x000c80fabf007988 */ /* 0x0001e80008000404 */
[----:B------:R1:W-:Y:S01]  /*9780*/  STS.U16 [R191+UR4+0x4c80], R252 ;  /* 0x004c80fcbf007988 */ /* 0x0003e20008000404 */
[----:B0-----:R-:W-:-:S02]  /*9790*/  PRMT R250, RZ, 0x7610, R250 ;  /* 0x00007610fffa7816 */ /* 0x001fc400000000fa */
[----:B-1----:R-:W-:Y:S01]  /*97a0*/  PRMT R252, RZ, 0x7610, R252 ;  /* 0x00007610fffc7816 */ /* 0x002fe200000000fc */
[----:B--2---:R-:W-:Y:S02]  /*97b0*/  @!P0 IMAD.MOV.U32 R192, RZ, RZ, R6 ;  /* 0x000000ffffc08224 */ /* 0x004fe400078e0006 */
[----:B------:R-:W2:Y:S04]  /*97c0*/  LDL.LU R6, [R1+0x518] ;  /* 0x0005180001067983 */ /* 0x000ea80000300800 */
[----:B------:R0:W3:Y:S04]  /*97d0*/  @!P0 LDG.E.U16 R211, desc[UR6][R192.64] ;  /* 0x00000006c0d38981 */ /* 0x0000e8000c1e1500 */
[----:B------:R-:W4:Y:S04]  /*97e0*/  LDL.LU R166, [R1+0x514] ;  /* 0x0005140001a67983 */ /* 0x000f280000300800 */
[----:B------:R-:W3:Y:S01]  /*97f0*/  LDL.LU R189, [R1+0xa8] ;  /* 0x0000a80001bd7983 */ /* 0x000ee20000300800 */
[----:B0-----:R-:W-:-:S02]  /*9800*/  @!P0 IMAD.MOV.U32 R192, RZ, RZ, R5 ;  /* 0x000000ffffc08224 */ /* 0x001fc400078e0005 */
[----:B------:R-:W-:Y:S01]  /*9810*/  @!P0 IMAD.MOV.U32 R193, RZ, RZ, R0 ;  /* 0x000000ffffc18224 */ /* 0x000fe200078e0000 */
[----:B------:R-:W3:Y:S04]  /*9820*/  LDL.LU R190, [R1+0xa4] ;  /* 0x0000a40001be7983 */ /* 0x000ee80000300800 */
[----:B------:R0:W3:Y:S04]  /*9830*/  @!P0 LDG.E.U16 R210, desc[UR6][R192.64] ;  /* 0x00000006c0d28981 */ /* 0x0000e8000c1e1500 */
[----:B------:R-:W3:Y:S04]  /*9840*/  LDL.LU R5, [R1+0x70] ;  /* 0x0000700001057983 */ /* 0x000ee80000300800 */
[----:B------:R-:W3:Y:S01]  /*9850*/  LDL.LU R165, [R1+0x6c] ;  /* 0x00006c0001a57983 */ /* 0x000ee20000300800 */
[----:B0-----:R-:W-:-:S02]  /*9860*/  @!P0 IMAD.MOV.U32 R192, RZ, RZ, R243 ;  /* 0x000000ffffc08224 */ /* 0x001fc400078e00f3 */
[----:B------:R-:W-:-:S05]  /*9870*/  @!P0 IMAD.MOV.U32 R193, RZ, RZ, R231 ;  /* 0x000000ffffc18224 */ /* 0x000fca00078e00e7 */
[----:B------:R0:W3:Y:S02]  /*9880*/  @!P0 LDG.E.U16 R209, desc[UR6][R192.64] ;  /* 0x00000006c0d18981 */ /* 0x0000e4000c1e1500 */
[----:B0-----:R-:W-:Y:S02]  /*9890*/  @!P0 IMAD.MOV.U32 R192, RZ, RZ, R229 ;  /* 0x000000ffffc08224 */ /* 0x001fe400078e00e5 */
        /* <DEDUP_REMOVED lines=46> */
[----:B------:R-:W3:Y:S04]  /*9b80*/  @!P0 LDG.E.U16 R252, desc[UR6][R192.64] ;  /* 0x00000006c0fc8981 */ /* 0x000ee8000c1e1500 */
[----:B------:R-:W2:Y:S04]  /*9b90*/  LDL.LU R192, [R1+0x14] ;  /* 0x0000140001c07983 */ /* 0x000ea80000300800 */
[----:B------:R-:W4:Y:S04]  /*9ba0*/  LDL.LU R193, [R1+0x10] ;  /* 0x0000100001c17983 */ /* 0x000f280000300800 */
[----:B--2---:R0:W-:Y:S04]  /*9bb0*/  STS.U16 [R191+UR4+0x1080], R192 ;  /* 0x001080c0bf007988 */ /* 0x0041e80008000404 */
[----:B----4-:R1:W-:Y:S04]  /*9bc0*/  STS.U16 [R191+UR4+0x5080], R193 ;  /* 0x005080c1bf007988 */ /* 0x0103e80008000404 */
[----:B------:R-:W-:Y:S04]  /*9bd0*/  STS.U16 [R191+UR4+0x1480], R248 ;  /* 0x001480f8bf007988 */ /* 0x000fe80008000404 */
[----:B------:R-:W-:Y:S04]  /*9be0*/  STS.U16 [R191+UR4+0x5480], R247 ;  /* 0x005480f7bf007988 */ /* 0x000fe80008000404 */
[----:B------:R-:W-:Y:S04]  /*9bf0*/  STS.U16 [R191+UR4+0x1880], R232 ;  /* 0x001880e8bf007988 */ /* 0x000fe80008000404 */
[----:B------:R-:W-:Y:S04]  /*9c00*/  STS.U16 [R191+UR4+0x5880], R230 ;  /* 0x005880e6bf007988 */ /* 0x000fe80008000404 */
[----:B------:R2:W-:Y:S04]  /*9c10*/  STS.U16 [R191+UR4+0x1c80], R215 ;  /* 0x001c80d7bf007988 */ /* 0x0005e80008000404 */
[----:B0-----:R-:W4:Y:S04]  /*9c20*/  LDL.LU R192, [R1+0x510] ;  /* 0x0005100001c07983 */ /* 0x001f280000300800 */
[----:B-1----:R-:W4:Y:S01]  /*9c30*/  LDL.LU R193, [R1+0x50c] ;  /* 0x00050c0001c17983 */ /* 0x002f220000300800 */
[----:B--2---:R-:W-:-:S03]  /*9c40*/  LOP3.LUT R215, R4, 0x10, RZ, 0x3c, !PT ;  /* 0x0000001004d77812 */ /* 0x004fc600078e3cff */
[----:B------:R-:W2:Y:S04]  /*9c50*/  LDL.LU R247, [R1+0x4] ;  /* 0x0000040001f77983 */ /* 0x000ea80000300800 */
[----:B------:R-:W4:Y:S04]  /*9c60*/  LDL.LU R232, [R1+0xc] ;  /* 0x00000c0001e87983 */ /* 0x000f280000300800 */
[----:B------:R-:W2:Y:S04]  /*9c70*/  LDL.LU R230, [R1+0x38] ;  /* 0x0000380001e67983 */ /* 0x000ea80000300800 */
[----:B------:R-:W4:Y:S04]  /*9c80*/  LDL.LU R191, [R1+0x5d0] ;  /* 0x0005d00001bf7983 */ /* 0x000f280000300800 */
[----:B------:R0:W-:Y:S04]  /*9c90*/  STS.U16 [R215+UR4+0x5c80], R214 ;  /* 0x005c80d6d7007988 */ /* 0x0001e80008000404 */
[----:B0-----:R-:W2:Y:S01]  /*9ca0*/  LDL.LU R214, [R1+0x3c] ;  /* 0x00003c0001d67983 */ /* 0x001ea20000300800 */
[----:B------:R-:W-:-:S03]  /*9cb0*/  LOP3.LUT R248, R4, 0x20, RZ, 0x3c, !PT ;  /* 0x0000002004f87812 */ /* 0x000fc600078e3cff */
[----:B------:R-:W4:Y:S04]  /*9cc0*/  LDL.LU R215, [R1+0x28] ;  /* 0x0000280001d77983 */ /* 0x000f280000300800 */
[----:B------:R0:W-:Y:S04]  /*9cd0*/  STS.U16 [R248+UR4+0x100], R6 ;  /* 0x00010006f8007988 */ /* 0x0001e80008000404 */
[----:B------:R1:W-:Y:S04]  /*9ce0*/  STS.U16 [R248+UR4+0x4100], R166 ;  /* 0x004100a6f8007988 */ /* 0x0003e80008000404 */
[----:B---3--:R3:W-:Y:S04]  /*9cf0*/  STS.U16 [R248+UR4+0x500], R189 ;  /* 0x000500bdf8007988 */ /* 0x0087e80008000404 */
[----:B------:R3:W-:Y:S04]  /*9d00*/  STS.U16 [R248+UR4+0x4500], R190 ;  /* 0x004500bef8007988 */ /* 0x0007e80008000404 */
[----:B------:R3:W-:Y:S04]  /*9d10*/  STS.U16 [R248+UR4+0x900], R5 ;  /* 0x00090005f8007988 */ /* 0x0007e80008000404 */
[----:B0-----:R-:W4:Y:S04]  /*9d20*/  LDL.LU R6, [R1+0x5cc] ;  /* 0x0005cc0001067983 */ /* 0x001f280000300800 */
[----:B------:R0:W-:Y:S04]  /*9d30*/  STS.U16 [R248+UR4+0x4900], R165 ;  /* 0x004900a5f8007988 */ /* 0x0001e80008000404 */
[----:B-1----:R-:W4:Y:S04]  /*9d40*/  LDL.LU R166, [R1+0x5c8] ;  /* 0x0005c80001a67983 */ /* 0x002f280000300800 */
[----:B---3--:R-:W3:Y:S04]  /*9d50*/  LDL.LU R189, [R1+0x5c4] ;  /* 0x0005c40001bd7983 */ /* 0x008ee80000300800 */
[----:B------:R-:W3:Y:S04]  /*9d60*/  LDL.LU R190, [R1+0x5c0] ;  /* 0x0005c00001be7983 */ /* 0x000ee80000300800 */
[----:B------:R-:W3:Y:S04]  /*9d70*/  LDL.LU R5, [R1+0x5bc] ;  /* 0x0005bc0001057983 */ /* 0x000ee80000300800 */
[----:B0-----:R-:W3:Y:S04]  /*9d80*/  LDL.LU R165, [R1+0x5b8] ;  /* 0x0005b80001a57983 */ /* 0x001ee80000300800 */
[----:B--2---:R-:W-:Y:S04]  /*9d90*/  STS.U16 [R248+UR4+0xd00], R214 ;  /* 0x000d00d6f8007988 */ /* 0x004fe80008000404 */
[----:B------:R-:W-:Y:S04]  /*9da0*/  STS.U16 [R248+UR4+0x4d00], R230 ;  /* 0x004d00e6f8007988 */ /* 0x000fe80008000404 */
[----:B----4-:R-:W-:Y:S04]  /*9db0*/  STS.U16 [R248+UR4+0x1100], R232 ;  /* 0x001100e8f8007988 */ /* 0x010fe80008000404 */
[----:B------:R-:W-:Y:S04]  /*9dc0*/  STS.U16 [R248+UR4+0x5100], R247 ;  /* 0x005100f7f8007988 */ /* 0x000fe80008000404 */
[----:B------:R0:W-:Y:S04]  /*9dd0*/  STS.U16 [R248+UR4+0x1500], R245 ;  /* 0x001500f5f8007988 */ /* 0x0001e80008000404 */
[----:B------:R1:W-:Y:S04]  /*9de0*/  STS.U16 [R248+UR4+0x5500], R244 ;  /* 0x005500f4f8007988 */ /* 0x0003e80008000404 */
[----:B------:R2:W-:Y:S04]  /*9df0*/  STS.U16 [R248+UR4+0x1900], R228 ;  /* 0x001900e4f8007988 */ /* 0x0005e80008000404 */
[----:B0-----:R-:W4:Y:S04]  /*9e00*/  LDL.LU R245, [R1+0x30] ;  /* 0x0000300001f57983 */ /* 0x001f280000300800 */
[----:B-1----:R-:W3:Y:S04]  /*9e10*/  LDL.LU R244, [R1+0x5c] ;  /* 0x00005c0001f47983 */ /* 0x002ee80000300800 */
[----:B--2---:R-:W2:Y:S04]  /*9e20*/  LDL.LU R228, [R1+0x64] ;  /* 0x0000640001e47983 */ /* 0x004ea80000300800 */
[----:B------:R0:W-:Y:S04]  /*9e30*/  STS.U16 [R248+UR4+0x5900], R227 ;  /* 0x005900e3f8007988 */ /* 0x0001e80008000404 */
[----:B------:R1:W-:Y:S04]  /*9e40*/  STS.U16 [R248+UR4+0x1d00], R183 ;  /* 0x001d00b7f8007988 */ /* 0x0003e80008000404 */
[----:B0-----:R-:W4:Y:S04]  /*9e50*/  LDL.LU R227, [R1+0x98] ;  /* 0x0000980001e37983 */ /* 0x001f280000300800 */
[----:B-1----:R-:W3:Y:S01]  /*9e60*/  LDL.LU R183, [R1+0xa0] ;  /* 0x0000a00001b77983 */ /* 0x002ee20000300800 */
[----:B------:R-:W-:-:S03]  /*9e70*/  LOP3.LUT R214, R4, 0x30, RZ, 0x3c, !PT ;  /* 0x0000003004d67812 */ /* 0x000fc600078e3cff */
[----:B------:R0:W-:Y:S04]  /*9e80*/  STS.U16 [R248+UR4+0x5d00], R182 ;  /* 0x005d00b6f8007988 */ /* 0x0001e80008000404 */
[----:B------:R1:W-:Y:S04]  /*9e90*/  STS.U16 [R214+UR4+0x180], R192 ;  /* 0x000180c0d6007988 */ /* 0x0003e80008000404 */
[----:B------:R1:W-:Y:S04]  /*9ea0*/  STS.U16 [R214+UR4+0x4180], R193 ;  /* 0x004180c1d6007988 */ /* 0x0003e80008000404 */
[----:B------:R-:W2:Y:S04]  /*9eb0*/  LDL.LU R230, [R1+0x90] ;  /* 0x0000900001e67983 */ /* 0x000ea80000300800 */
[----:B------:R-:W2:Y:S04]  /*9ec0*/  LDL.LU R232, [R1+0x88] ;  /* 0x0000880001e87983 */ /* 0x000ea80000300800 */
[----:B------:R-:W2:Y:S04]  /*9ed0*/  LDL.LU R247, [R1+0x54] ;  /* 0x0000540001f77983 */ /* 0x000ea80000300800 */
[----:B0-----:R-:W2:Y:S04]  /*9ee0*/  LDL.LU R248, [R1+0x50] ;  /* 0x0000500001f87983 */ /* 0x001ea80000300800 */
[----:B-1----:R-:W2:Y:S04]  /*9ef0*/  LDL.LU R192, [R1+0x24] ;  /* 0x0000240001c07983 */ /* 0x002ea80000300800 */
[----:B------:R-:W2:Y:S04]  /*9f00*/  LDL.LU R193, [R1+0x20] ;  /* 0x0000200001c17983 */ /* 0x000ea80000300800 */
[----:B---3--:R-:W-:Y:S04]  /*9f10*/  STS.U16 [R214+UR4+0x580], R183 ;  /* 0x000580b7d6007988 */ /* 0x008fe80008000404 */
[----:B----4-:R-:W-:Y:S04]  /*9f20*/  STS.U16 [R214+UR4+0x4580], R227 ;  /* 0x004580e3d6007988 */ /* 0x010fe80008000404 */
[----:B--2---:R-:W-:Y:S04]  /*9f30*/  STS.U16 [R214+UR4+0x980], R228 ;  /* 0x000980e4d6007988 */ /* 0x004fe80008000404 */
[----:B------:R-:W-:Y:S04]  /*9f40*/  STS.U16 [R214+UR4+0x4980], R244 ;  /* 0x004980f4d6007988 */ /* 0x000fe80008000404 */
[----:B------:R-:W-:Y:S04]  /*9f50*/  STS.U16 [R214+UR4+0xd80], R245 ;  /* 0x000d80f5d6007988 */ /* 0x000fe80008000404 */
[----:B------:R-:W-:Y:S04]  /*9f60*/  STS.U16 [R214+UR4+0x4d80], R215 ;  /* 0x004d80d7d6007988 */ /* 0x000fe80008000404 */
[----:B------:R0:W-:Y:S04]  /*9f70*/  STS.U16 [R214+UR4+0x1180], R165 ;  /* 0x001180a5d6007988 */ /* 0x0001e80008000404 */
[----:B------:R1:W-:Y:S04]  /*9f80*/  STS.U16 [R214+UR4+0x5180], R5 ;  /* 0x00518005d6007988 */ /* 0x0003e80008000404 */
[----:B------:R-:W-:Y:S04]  /*9f90*/  STS.U16 [R214+UR4+0x1580], R242 ;  /* 0x001580f2d6007988 */ /* 0x000fe80008000404 */
[----:B0-----:R-:W2:Y:S04]  /*9fa0*/  LDL.LU R165, [R1+0x5b4] ;  /* 0x0005b40001a57983 */ /* 0x001ea80000300800 */
[----:B-1----:R-:W3:Y:S04]  /*9fb0*/  LDL.LU R5, [R1+0x5b0] ;  /* 0x0005b00001057983 */ /* 0x002ee80000300800 */
[----:B------:R0:W-:Y:S04]  /*9fc0*/  STS.U16 [R214+UR4+0x5580], R241 ;  /* 0x005580f1d6007988 */ /* 0x0001e80008000404 */
[----:B------:R1:W-:Y:S04]  /*9fd0*/  STS.U16 [R214+UR4+0x1980], R226 ;  /* 0x001980e2d6007988 */ /* 0x0003e80008000404 */
[----:B0-----:R-:W4:Y:S04]  /*9fe0*/  LDL.LU R241, [R1+0xc4] ;  /* 0x0000c40001f17983 */ /* 0x001f280000300800 */
[----:B-1----:R-:W2:Y:S04]  /*9ff0*/  LDL.LU R226, [R1+0x508] ;  /* 0x0005080001e27983 */ /* 0x002ea80000300800 */
[----:B------:R-:W3:Y:S04]  /*a000*/  LDL.LU R182, [R1+0xb8] ;  /* 0x0000b80001b67983 */ /* 0x000ee80000300800 */
[----:B------:R-:W3:Y:S04]  /*a010*/  LDL.LU R183, [R1+0xb4] ;  /* 0x0000b40001b77983 */ /* 0x000ee80000300800 */
[----:B------:R-:W3:Y:S04]  /*a020*/  LDL.LU R227, [R1+0x80] ;  /* 0x0000800001e37983 */ /* 0x000ee80000300800 */
[----:B------:R-:W-:Y:S04]  /*a030*/  STS.U16 [R214+UR4+0x5980], R225 ;  /* 0x005980e1d6007988 */ /* 0x000fe80008000404 */
[----:B------:R-:W3:Y:S01]  /*a040*/  LDL.LU R228, [R1+0x7c] ;  /* 0x00007c0001e47983 */ /* 0x000ee20000300800 */
[----:B------:R-:W-:-:S03]  /*a050*/  LOP3.LUT R242, R4, 0x40, RZ, 0x3c, !PT ;  /* 0x0000004004f27812 */ /* 0x000fc600078e3cff */
[----:B------:R-:W-:Y:S04]  /*a060*/  STS.U16 [R214+UR4+0x1d80], R181 ;  /* 0x001d80b5d6007988 */ /* 0x000fe80008000404 */
[----:B------:R-:W3:Y:S04]  /*a070*/  LDL.LU R244, [R1+0x4c] ;  /* 0x00004c0001f47983 */ /* 0x000ee80000300800 */
[----:B------:R0:W-:Y:S04]  /*a080*/  STS.U16 [R214+UR4+0x5d80], R180 ;  /* 0x005d80b4d6007988 */ /* 0x0001e80008000404 */
[----:B------:R-:W3:Y:S04]  /*a090*/  LDL.LU R245, [R1+0x48] ;  /* 0x0000480001f57983 */ /* 0x000ee80000300800 */
[----:B0-----:R-:W3:Y:S04]  /*a0a0*/  LDL.LU R214, [R1+0x1c] ;  /* 0x00001c0001d67983 */ /* 0x001ee80000300800 */
[----:B------:R-:W3:Y:S04]  /*a0b0*/  LDL.LU R215, [R1+0x18] ;  /* 0x0000180001d77983 */ /* 0x000ee80000300800 */
[----:B--2---:R-:W-:Y:S04]  /*a0c0*/  STS.U16 [R242+UR4+0x200], R226 ;  /* 0x000200e2f2007988 */ /* 0x004fe80008000404 */
[----:B----4-:R-:W-:Y:S04]  /*a0d0*/  STS.U16 [R242+UR4+0x4200], R241 ;  /* 0x004200f1f2007988 */ /* 0x010fe80008000404 */
[----:B------:R0:W-:Y:S04]  /*a0e0*/  STS.U16 [R242+UR4+0x600], R230 ;  /* 0x000600e6f2007988 */ /* 0x0001e80008000404 */
[----:B------:R1:W-:Y:S04]  /*a0f0*/  STS.U16 [R242+UR4+0x4600], R232 ;  /* 0x004600e8f2007988 */ /* 0x0003e80008000404 */
[----:B------:R2:W-:Y:S04]  /*a100*/  STS.U16 [R242+UR4+0xa00], R247 ;  /* 0x000a00f7f2007988 */ /* 0x0005e80008000404 */
[----:B0-----:R-:W4:Y:S04]  /*a110*/  LDL.LU R230, [R1+0xb0] ;  /* 0x0000b00001e67983 */ /* 0x001f280000300800 */
[----:B-1----:R-:W4:Y:S04]  /*a120*/  LDL.LU R232, [R1+0xac] ;  /* 0x0000ac0001e87983 */ /* 0x002f280000300800 */
[----:B------:R0:W-:Y:S04]  /*a130*/  STS.U16 [R242+UR4+0x4a00], R248 ;  /* 0x004a00f8f2007988 */ /* 0x0001e80008000404 */
[----:B--2---:R-:W2:Y:S04]  /*a140*/  LDL.LU R247, [R1+0x78] ;  /* 0x0000780001f77983 */ /* 0x004ea80000300800 */
[----:B------:R1:W-:Y:S04]  /*a150*/  STS.U16 [R242+UR4+0xe00], R192 ;  /* 0x000e00c0f2007988 */ /* 0x0003e80008000404 */
[----:B0-----:R-:W2:Y:S04]  /*a160*/  LDL.LU R248, [R1+0x74] ;  /* 0x0000740001f87983 */ /* 0x001ea80000300800 */
[----:B------:R0:W-:Y:S04]  /*a170*/  STS.U16 [R242+UR4+0x4e00], R193 ;  /* 0x004e00c1f2007988 */ /* 0x0001e80008000404 */
[----:B-1----:R-:W2:Y:S04]  /*a180*/  LDL.LU R192, [R1+0x44] ;  /* 0x0000440001c07983 */ /* 0x002ea80000300800 */
[----:B------:R1:W-:Y:S04]  /*a190*/  STS.U16 [R242+UR4+0x1200], R190 ;  /* 0x001200bef2007988 */ /* 0x0003e80008000404 */
[----:B0-----:R-:W2:Y:S04]  /*a1a0*/  LDL.LU R193, [R1+0x40] ;  /* 0x0000400001c17983 */ /* 0x001ea80000300800 */
[----:B------:R0:W-:Y:S04]  /*a1b0*/  STS.U16 [R242+UR4+0x5200], R189 ;  /* 0x005200bdf2007988 */ /* 0x0001e80008000404 */
[----:B-1----:R-:W2:Y:S04]  /*a1c0*/  LDL.LU R190, [R1+0x5ac] ;  /* 0x0005ac0001be7983 */ /* 0x002ea80000300800 */
[----:B0-----:R-:W2:Y:S01]  /*a1d0*/  LDL.LU R189, [R1+0x5a8] ;  /* 0x0005a80001bd7983 */ /* 0x001ea20000300800 */
[----:B------:R-:W-:-:S03]  /*a1e0*/  LOP3.LUT R181, R4, 0x50, RZ, 0x3c, !PT ;  /* 0x0000005004b57812 */ /* 0x000fc600078e3cff */
[----:B------:R-:W-:Y:S04]  /*a1f0*/  STS.U16 [R242+UR4+0x1600], R240 ;  /* 0x001600f0f2007988 */ /* 0x000fe80008000404 */
[----:B------:R-:W-:Y:S04]  /*a200*/  STS.U16 [R242+UR4+0x5600], R239 ;  /* 0x005600eff2007988 */ /* 0x000fe80008000404 */
[----:B------:R-:W-:Y:S04]  /*a210*/  STS.U16 [R242+UR4+0x1a00], R224 ;  /* 0x001a00e0f2007988 */ /* 0x000fe80008000404 */
[----:B------:R-:W-:Y:S04]  /*a220*/  STS.U16 [R242+UR4+0x5a00], R223 ;  /* 0x005a00dff2007988 */ /* 0x000fe80008000404 */
[----:B------:R-:W-:Y:S04]  /*a230*/  STS.U16 [R242+UR4+0x1e00], R179 ;  /* 0x001e00b3f2007988 */ /* 0x000fe80008000404 */
[----:B------:R-:W-:Y:S04]  /*a240*/  STS.U16 [R242+UR4+0x5e00], R178 ;  /* 0x005e00b2f2007988 */ /* 0x000fe80008000404 */
[----:B---3--:R-:W-:Y:S04]  /*a250*/  STS.U16 [R181+UR4+0x280], R182 ;  /* 0x000280b6b5007988 */ /* 0x008fe80008000404 */
[----:B------:R-:W-:Y:S04]  /*a260*/  STS.U16 [R181+UR4+0x4280], R183 ;  /* 0x004280b7b5007988 */ /* 0x000fe80008000404 */
[----:B------:R-:W-:Y:S04]  /*a270*/  STS.U16 [R181+UR4+0x680], R227 ;  /* 0x000680e3b5007988 */ /* 0x000fe80008000404 */
[----:B------:R-:W-:Y:S04]  /*a280*/  STS.U16 [R181+UR4+0x4680], R228 ;  /* 0x004680e4b5007988 */ /* 0x000fe80008000404 */
[----:B------:R-:W-:Y:S04]  /*a290*/  STS.U16 [R181+UR4+0xa80], R244 ;  /* 0x000a80f4b5007988 */ /* 0x000fe80008000404 */
[----:B------:R-:W-:Y:S04]  /*a2a0*/  STS.U16 [R181+UR4+0x4a80], R245 ;  /* 0x004a80f5b5007988 */ /* 0x000fe80008000404 */
[----:B------:R-:W-:Y:S04]  /*a2b0*/  STS.U16 [R181+UR4+0xe80], R214 ;  /* 0x000e80d6b5007988 */ /* 0x000fe80008000404 */
[----:B------:R-:W-:Y:S01]  /*a2c0*/  STS.U16 [R181+UR4+0x4e80], R215 ;  /* 0x004e80d7b5007988 */ /* 0x000fe20008000404 */
[----:B------:R-:W-:-:S03]  /*a2d0*/  LOP3.LUT R180, R4, 0x60, RZ, 0x3c, !PT ;  /* 0x0000006004b47812 */ /* 0x000fc600078e3cff */
[----:B------:R0:W-:Y:S04]  /*a2e0*/  STS.U16 [R181+UR4+0x1280], R166 ;  /* 0x001280a6b5007988 */ /* 0x0001e80008000404 */
[----:B------:R1:W-:Y:S04]  /*a2f0*/  STS.U16 [R181+UR4+0x5280], R6 ;  /* 0x00528006b5007988 */ /* 0x0003e80008000404 */
[----:B------:R-:W-:Y:S04]  /*a300*/  STS.U16 [R181+UR4+0x1680], R238 ;  /* 0x001680eeb5007988 */ /* 0x000fe80008000404 */
[----:B------:R-:W-:Y:S04]  /*a310*/  STS.U16 [R181+UR4+0x5680], R237 ;  /* 0x005680edb5007988 */ /* 0x000fe80008000404 */
[----:B------:R-:W-:Y:S04]  /*a320*/  STS.U16 [R181+UR4+0x1a80], R222 ;  /* 0x001a80deb5007988 */ /* 0x000fe80008000404 */
[----:B------:R-:W-:Y:S04]  /*a330*/  STS.U16 [R181+UR4+0x5a80], R221 ;  /* 0x005a80ddb5007988 */ /* 0x000fe80008000404 */
[----:B------:R-:W-:Y:S04]  /*a340*/  STS.U16 [R181+UR4+0x1e80], R177 ;  /* 0x001e80b1b5007988 */ /* 0x000fe80008000404 */
[----:B------:R-:W-:Y:S04]  /*a350*/  STS.U16 [R181+UR4+0x5e80], R176 ;  /* 0x005e80b0b5007988 */ /* 0x000fe80008000404 */
[----:B0-----:R-:W3:Y:S04]  /*a360*/  LDL.LU R166, [R1+0x5a4] ;  /* 0x0005a40001a67983 */ /* 0x001ee80000300800 */
[----:B-1----:R-:W3:Y:S04]  /*a370*/  LDL.LU R6, [R1+0x5a0] ;  /* 0x0005a00001067983 */ /* 0x002ee80000300800 */
[----:B----4-:R-:W-:Y:S04]  /*a380*/  STS.U16 [R180+UR4+0x300], R230 ;  /* 0x000300e6b4007988 */ /* 0x010fe80008000404 */
[----:B------:R-:W-:Y:S04]  /*a390*/  STS.U16 [R180+UR4+0x4300], R232 ;  /* 0x004300e8b4007988 */ /* 0x000fe80008000404 */
[----:B--2---:R-:W-:Y:S04]  /*a3a0*/  STS.U16 [R180+UR4+0x700], R247 ;  /* 0x000700f7b4007988 */ /* 0x004fe80008000404 */
[----:B------:R-:W-:Y:S04]  /*a3b0*/  STS.U16 [R180+UR4+0x4700], R248 ;  /* 0x004700f8b4007988 */ /* 0x000fe80008000404 */
[----:B------:R-:W-:Y:S04]  /*a3c0*/  STS.U16 [R180+UR4+0xb00], R192 ;  /* 0x000b00c0b4007988 */ /* 0x000fe80008000404 */
        /* <DEDUP_REMOVED lines=8> */
[----:B0-----:R-:W4:Y:S01]  /*a450*/  LDL.LU R188, [R1+0x590] ;  /* 0x0005900001bc7983 */ /* 0x001f220000300800 */
[----:B------:R-:W-:-:S03]  /*a460*/  LOP3.LUT R178, R4, 0x70, RZ, 0x3c, !PT ;  /* 0x0000007004b27812 */ /* 0x000fc600078e3cff */
[----:B------:R-:W-:Y:S04]  /*a470*/  STS.U16 [R180+UR4+0x1700], R236 ;  /* 0x001700ecb4007988 */ /* 0x000fe80008000404 */
[----:B------:R-:W-:Y:S04]  /*a480*/  STS.U16 [R180+UR4+0x5700], R235 ;  /* 0x005700ebb4007988 */ /* 0x000fe80008000404 */
[----:B------:R-:W-:Y:S04]  /*a490*/  STS.U16 [R180+UR4+0x1b00], R220 ;  /* 0x001b00dcb4007988 */ /* 0x000fe80008000404 */
[----:B------:R-:W-:Y:S04]  /*a4a0*/  STS.U16 [R180+UR4+0x5b00], R218 ;  /* 0x005b00dab4007988 */ /* 0x000fe80008000404 */
[----:B------:R-:W-:Y:S04]  /*a4b0*/  STS.U16 [R180+UR4+0x1f00], R175 ;  /* 0x001f00afb4007988 */ /* 0x000fe80008000404 */
[----:B------:R-:W-:Y:S04]  /*a4c0*/  STS.U16 [R180+UR4+0x5f00], R174 ;  /* 0x005f00aeb4007988 */ /* 0x000fe80008000404 */
[----:B---3--:R0:W-:Y:S04]  /*a4d0*/  STS.U16 [R178+UR4+0x380], R190 ;  /* 0x000380beb2007988 */ /* 0x0081e80008000404 */
[----:B--2---:R1:W-:Y:S04]  /*a4e0*/  STS.U16 [R178+UR4+0x4380], R191 ;  /* 0x004380bfb2007988 */ /* 0x0043e80008000404 */
[----:B0-----:R-:W2:Y:S04]  /*a4f0*/  LDL.LU R190, [R1+0x58c] ;  /* 0x00058c0001be7983 */ /* 0x001ea80000300800 */
[----:B-1----:R-:W3:Y:S04]  /*a500*/  LDL.LU R191, [R1+0x588] ;  /* 0x0005880001bf7983 */ /* 0x002ee80000300800 */
[----:B----4-:R0:W-:Y:S04]  /*a510*/  STS.U16 [R178+UR4+0x780], R188 ;  /* 0x000780bcb2007988 */ /* 0x0101e80008000404 */
[----:B------:R1:W-:Y:S04]  /*a520*/  STS.U16 [R178+UR4+0x4780], R189 ;  /* 0x004780bdb2007988 */ /* 0x0003e80008000404 */
[----:B------:R4:W-:Y:S04]  /*a530*/  STS.U16 [R178+UR4+0xb80], R6 ;  /* 0x000b8006b2007988 */ /* 0x0009e80008000404 */
[----:B0-----:R-:W3:Y:S04]  /*a540*/  LDL.LU R188, [R1+0x584] ;  /* 0x0005840001bc7983 */ /* 0x001ee80000300800 */
[----:B-1----:R-:W3:Y:S04]  /*a550*/  LDL.LU R189, [R1+0x580] ;  /* 0x0005800001bd7983 */ /* 0x002ee80000300800 */
[----:B----4-:R-:W4:Y:S04]  /*a560*/  LDL.LU R6, [R1+0x57c] ;  /* 0x00057c0001067983 */ /* 0x010f280000300800 */
[----:B------:R0:W-:Y:S04]  /*a570*/  STS.U16 [R178+UR4+0x4b80], R166 ;  /* 0x004b80a6b2007988 */ /* 0x0001e80008000404 */
[----:B------:R1:W-:Y:S04]  /*a580*/  STS.U16 [R178+UR4+0xf80], R5 ;  /* 0x000f8005b2007988 */ /* 0x0003e80008000404 */
[----:B0-----:R-:W2:Y:S04]  /*a590*/  LDL.LU R166, [R1+0x578] ;  /* 0x0005780001a67983 */ /* 0x001ea80000300800 */
[----:B-1----:R-:W3:Y:S04]  /*a5a0*/  LDL.LU R5, [R1+0x574] ;  /* 0x0005740001057983 */ /* 0x002ee80000300800 */
[----:B------:R0:W-:Y:S04]  /*a5b0*/  STS.U16 [R178+UR4+0x4f80], R165 ;  /* 0x004f80a5b2007988 */ /* 0x0001e80008000404 */
[----:B------:R-:W-:Y:S04]  /*a5c0*/  STS.U16 [R178+UR4+0x1380], R251 ;  /* 0x001380fbb2007988 */ /* 0x000fe80008000404 */
[----:B------:R-:W-:Y:S04]  /*a5d0*/  STS.U16 [R178+UR4+0x5380], R249 ;  /* 0x005380f9b2007988 */ /* 0x000fe80008000404 */
[----:B------:R-:W-:Y:S04]  /*a5e0*/  STS.U16 [R178+UR4+0x1780], R234 ;  /* 0x001780eab2007988 */ /* 0x000fe80008000404 */
[----:B------:R-:W-:Y:S04]  /*a5f0*/  STS.U16 [R178+UR4+0x5780], R233 ;  /* 0x005780e9b2007988 */ /* 0x000fe80008000404 */
[----:B------:R-:W-:Y:S04]  /*a600*/  STS.U16 [R178+UR4+0x1b80], R217 ;  /* 0x001b80d9b2007988 */ /* 0x000fe80008000404 */
[----:B------:R-:W-:Y:S04]  /*a610*/  STS.U16 [R178+UR4+0x5b80], R216 ;  /* 0x005b80d8b2007988 */ /* 0x000fe80008000404 */
[----:B------:R-:W-:Y:S04]  /*a620*/  STS.U16 [R178+UR4+0x1f80], R173 ;  /* 0x001f80adb2007988 */ /* 0x000fe80008000404 */
[----:B------:R-:W-:Y:S01]  /*a630*/  STS.U16 [R178+UR4+0x5f80], R172 ;  /* 0x005f80acb2007988 */ /* 0x000fe20008000404 */
[----:B------:R-:W-:-:S03]  /*a640*/  UMOV UR21, 0x40000040 ;  /* 0x4000004000157882 */ /* 0x000fc60000000000 */
[----:B0-----:R-:W4:Y:S04]  /*a650*/  LDL.LU R165, [R1+0x570] ;  /* 0x0005700001a57983 */ /* 0x001f280000300800 */
[----:B------:R-:W2:Y:S04]  /*a660*/  LDL.LU R247, [R1+0x530] ;  /* 0x0005300001f77983 */ /* 0x000ea80000300800 */
[----:B------:R-:W4:Y:S04]  /*a670*/  LDL.LU R248, [R1+0x52c] ;  /* 0x00052c0001f87983 */ /* 0x000f280000300800 */
[----:B------:R-:W2:Y:S04]  /*a680*/  LDL.LU R192, [R1+0x528] ;  /* 0x0005280001c07983 */ /* 0x000ea80000300800 */
[----:B------:R-:W2:Y:S01]  /*a690*/  LDL.LU R193, [R1+0x524] ;  /* 0x0005240001c17983 */ /* 0x000ea20000300800 */
[----:B---3--:R-:W-:-:S03]  /*a6a0*/  LOP3.LUT R176, R5, 0x20, RZ, 0x3c, !PT ;  /* 0x0000002005b07812 */ /* 0x008fc600078e3cff */
        /* <DEDUP_REMOVED lines=26> */
[----:B------:R0:W-:Y:S04]  /*a850*/  STS.U16 [R174+UR4+0x8300], R167 ;  /* 0x008300a7ae007988 */ /* 0x0001e80008000404 */
[----:B------:R-:W-:Y:S04]  /*a860*/  STS.U16 [R174+UR4+0x8700], R186 ;  /* 0x008700baae007988 */ /* 0x000fe80008000404 */
[----:B------:R-:W-:Y:S04]  /*a870*/  STS.U16 [R174+UR4+0x8b00], R196 ;  /* 0x008b00c4ae007988 */ /* 0x000fe80008000404 */
[----:B------:R-:W-:Y:S04]  /*a880*/  STS.U16 [R174+UR4+0x8f00], R209 ;  /* 0x008f00d1ae007988 */ /* 0x000fe80008000404 */
[----:B------:R-:W-:Y:S04]  /*a890*/  STS.U16 [R174+UR4+0x9300], R205 ;  /* 0x009300cdae007988 */ /* 0x000fe80008000404 */
[----:B------:R-:W-:Y:S04]  /*a8a0*/  STS.U16 [R174+UR4+0x9700], R201 ;  /* 0x009700c9ae007988 */ /* 0x000fe80008000404 */
[----:B------:R-:W-:Y:S04]  /*a8b0*/  STS.U16 [R174+UR4+0x9b00], R197 ;  /* 0x009b00c5ae007988 */ /* 0x000fe80008000404 */
[----:B------:R-:W-:Y:S01]  /*a8c0*/  STS.U16 [R174+UR4+0x9f00], R252 ;  /* 0x009f00fcae007988 */ /* 0x000fe20008000404 */
[----:B------:R1:W-:Y:S06]  /*a8d0*/  MEMBAR.ALL.CTA ;  /* 0x0000000000007992 */ /* 0x0003ec0000008000 */
[----:B-1----:R-:W1:Y:S01]  /*a8e0*/  FENCE.VIEW.ASYNC.S ;  /* 0x00000000000073c6 */ /* 0x002e620000000000 */
[----:B------:R-:W-:Y:S01]  /*a8f0*/  UIADD3.64 UR48, UR8, 0x180, URZ ;  /* 0x0000018008307897 */ /* 0x000fe2000fffe03f */
[----:B------:R-:W-:Y:S01]  /*a900*/  UMOV UR50, UR22 ;  /* 0x0000001600327c82 */ /* 0x000fe20008000000 */
[----:B------:R-:W-:Y:S01]  /*a910*/  UMOV UR51, UR23 ;  /* 0x0000001700337c82 */ /* 0x000fe20008000000 */
[----:B------:R-:W-:Y:S01]  /*a920*/  UIADD3.64 UR52, UR8, 0x200, URZ ;  /* 0x0000020008347897 */ /* 0x000fe2000fffe03f */
[----:B0-----:R-:W3:Y:S01]  /*a930*/  LDL R167, [R1+0x534] ;  /* 0x0005340001a77983 */ /* 0x001ee20000100800 */
[----:B-1----:R-:W-:Y:S06]  /*a940*/  BAR.SYNC.DEFER_BLOCKING 0x0 ;  /* 0x0000000000007b1d */ /* 0x002fec0000010000 */
[----:B------:R-:W-:-:S06]  /*a950*/  WARPGROUP.ARRIVE ;  /* 0x00000000000079c5 */ /* 0x000fcc0000000000 */
[----:B------:R-:W-:Y:S04]  /*a960*/  HGMMA.64x64x16.F32.BF16 R120, gdesc[UR20].tnspA, R120 ;  /* 0x20e00000147879f0 */ /* 0x000fe80008701878 */
[----:B------:R-:W-:Y:S04]  /*a970*/  HGMMA.64x64x16.F32.BF16 R120, gdesc[UR8].tnspA, R120 ;  /* 0x20e00000087879f0 */ /* 0x000fe80008701878 */
[----:B------:R-:W-:Y:S01]  /*a980*/  HGMMA.64x64x16.F32.BF16 R120, gdesc[UR12].tnspA, R120 ;  /* 0x20e000000c7879f0 */ /* 0x000fe20008701878 */
[----:B------:R-:W-:-:S03]  /*a990*/  UMOV UR54, UR10 ;  /* 0x0000000a00367c82 */ /* 0x000fc60008000000 */
[----:B------:R-:W-:Y:S04]  /*a9a0*/  HGMMA.64x64x16.F32.BF16 R120, gdesc[UR16].tnspA, R120 ;  /* 0x20e00000107879f0 */ /* 0x000fe80008701878 */
[----:B------:R-:W-:Y:S01]  /*a9b0*/  HGMMA.64x64x16.F32.BF16 R88, gdesc[UR48].tnspA, R88 ;  /* 0x20e00000305879f0 */ /* 0x000fe20008701858 */
[----:B------:R-:W-:Y:S01]  /*a9c0*/  UMOV UR55, UR11 ;  /* 0x0000000b00377c82 */ /* 0x000fe20008000000 */
[----:B------:R-:W-:Y:S02]  /*a9d0*/  UIADD3.64 UR56, UR8, 0x280, URZ ;  /* 0x0000028008387897 */ /* 0x000fe4000fffe03f */
[----:B------:R-:W-:Y:S01]  /*a9e0*/  HGMMA.64x64x16.F32.BF16 R88, gdesc[UR52].tnspA, R88 ;  /* 0x20e00000345879f0 */ /* 0x000fe20008701858 */
[----:B------:R-:W-:Y:S01]  /*a9f0*/  UMOV UR58, UR14 ;  /* 0x0000000e003a7c82 */ /* 0x000fe20008000000 */
[----:B------:R-:W-:Y:S01]  /*aa00*/  UMOV UR59, UR15 ;  /* 0x0000000f003b7c82 */ /* 0x000fe20008000000 */
[----:B----4-:R-:W-:-:S02]  /*aa10*/  R2UR UR48, R248 ;  /* 0x00000000f83072ca */ /* 0x010fc400000e0000 */
[----:B--2---:R-:W-:Y:S02]  /*aa20*/  R2UR UR49, R247 ;  /* 0x00000000f73172ca */ /* 0x004fe400000e0000 */
[----:B------:R-:W-:Y:S02]  /*aa30*/  R2UR UR53, R192 ;  /* 0x00000000c03572ca */ /* 0x000fe400000e0000 */
[----:B------:R-:W-:Y:S01]  /*aa40*/  R2UR UR52, R193 ;  /* 0x00000000c13472ca */ /* 0x000fe200000e0000 */
[----:B------:R-:W-:Y:S01]  /*aa50*/  HGMMA.64x64x16.F32.BF16 R88, gdesc[UR56].tnspA, R88 ;  /* 0x20e00000385879f0 */ /* 0x000fe20008701858 */
[----:B------:R-:W-:Y:S02]  /*aa60*/  R2UR UR57, R165 ;  /* 0x00000000a53972ca */ /* 0x000fe400000e0000 */
[----:B------:R-:W2:Y:S04]  /*aa70*/  LDL.LU R165, [R1+0x56c] ;  /* 0x00056c0001a57983 */ /* 0x000ea80000300800 */
[----:B------:R-:W4:Y:S04]  /*aa80*/  LDL.LU R230, [R1+0x504] ;  /* 0x0005040001e67983 */ /* 0x000f280000300800 */
[----:B------:R-:W3:Y:S04]  /*aa90*/  LDL.LU R232, [R1+0x4fc] ;  /* 0x0004fc0001e87983 */ /* 0x000ee80000300800 */
[----:B------:R-:W2:Y:S04]  /*aaa0*/  LDL.LU R248, [R1+0x4f4] ;  /* 0x0004f40001f87983 */ /* 0x000ea80000300800 */
        /* <DEDUP_REMOVED lines=10> */
[----:B------:R-:W2:Y:S01]  /*ab50*/  LDL.LU R193, [R1+0x4bc] ;  /* 0x0004bc0001c17983 */ /* 0x000ea20000300800 */
[----:B------:R-:W-:-:S02]  /*ab60*/  R2UR UR56, R166 ;  /* 0x00000000a63872ca */ /* 0x000fc400000e0000 */
[----:B------:R-:W0:Y:S01]  /*ab70*/  LDC R166, c[0x0][0x238] ;  /* 0x00008e00ffa67b82 */ /* 0x000e220000000800 */
[----:B------:R-:W2:Y:S04]  /*ab80*/  LDL.LU R225, [R1+0x4e0] ;  /* 0x0004e00001e17983 */ /* 0x000ea80000300800 */
[----:B------:R-:W2:Y:S01]  /*ab90*/  LDL.LU R226, [R1+0x4b4] ;  /* 0x0004b40001e27983 */ /* 0x000ea20000300800 */
[----:B0-----:R-:W-:-:S04]  /*aba0*/  IMAD.SHL.U32 R166, R166, 0x40, RZ ;  /* 0x00000040a6a67824 */ /* 0x001fc800078e00ff */
[----:B------:R-:W-:-:S05]  /*abb0*/  IMAD.SHL.U32 R166, R166, 0x2, RZ ;  /* 0x00000002a6a67824 */ /* 0x000fca00078e00ff */
[-C--:B------:R-:W-:Y:S02]  /*abc0*/  IADD3 R190, P1, R190, R166.reuse, RZ ;  /* 0x000000a6bebe7210 */ /* 0x080fe40007f3e0ff */
[-C--:B----4-:R-:W-:Y:S02]  /*abd0*/  IADD3 R230, P3, R230, R166.reuse, RZ ;  /* 0x000000a6e6e67210 */ /* 0x090fe40007f7e0ff */
[----:B---3--:R-:W-:-:S03]  /*abe0*/  IADD3 R232, P4, R232, R166, RZ ;  /* 0x000000a6e8e87210 */ /* 0x008fc60007f9e0ff */
[----:B------:R-:W-:Y:S01]  /*abf0*/  STL [R1+0x504], R230 ;  /* 0x000504e601007387 */ /* 0x000fe20000100800 */
[----:B--2---:R-:W-:-:S03]  /*ac00*/  IADD3 R248, P5, R248, R166, RZ ;  /* 0x000000a6f8f87210 */ /* 0x004fc60007fbe0ff */
[----:B------:R-:W2:Y:S04]  /*ac10*/  LDL.LU R241, [R1+0x4d8] ;  /* 0x0004d80001f17983 */ /* 0x000ea80000300800 */
[----:B------:R-:W-:Y:S04]  /*ac20*/  STL [R1+0x4fc], R232 ;  /* 0x0004fce801007387 */ /* 0x000fe80000100800 */
[----:B------:R-:W3:Y:S04]  /*ac30*/  LDL.LU R242, [R1+0x4ac] ;  /* 0x0004ac0001f27983 */ /* 0x000ee80000300800 */
[----:B------:R-:W4:Y:S04]  /*ac40*/  LDL.LU R182, [R1+0x4d0] ;  /* 0x0004d00001b67983 */ /* 0x000f280000300800 */
[----:B------:R-:W4:Y:S04]  /*ac50*/  LDL.LU R183, [R1+0x4a4] ;  /* 0x0004a40001b77983 */ /* 0x000f280000300800 */
[----:B------:R0:W-:Y:S04]  /*ac60*/  STL [R1+0x4f4], R248 ;  /* 0x0004f4f801007387 */ /* 0x0001e80000100800 */
[----:B------:R-:W4:Y:S04]  /*ac70*/  LDL.LU R227, [R1+0x4c8] ;  /* 0x0004c80001e37983 */ /* 0x000f280000300800 */
[----:B------:R-:W4:Y:S04]  /*ac80*/  LDL.LU R228, [R1+0x49c] ;  /* 0x00049c0001e47983 */ /* 0x000f280000300800 */
[----:B------:R-:W4:Y:S04]  /*ac90*/  LDL.LU R244, [R1+0x4c0] ;  /* 0x0004c00001f47983 */ /* 0x000f280000300800 */
[----:B------:R-:W4:Y:S04]  /*aca0*/  LDL.LU R245, [R1+0x494] ;  /* 0x0004940001f57983 */ /* 0x000f280000300800 */
[----:B------:R-:W4:Y:S01]  /*acb0*/  LDL.LU R214, [R1+0x4b8] ;  /* 0x0004b80001d67983 */ /* 0x000f220000300800 */
[----:B------:R-:W-:-:S03]  /*acc0*/  IADD3 R247, P6, R247, R166, RZ ;  /* 0x000000a6f7f77210 */ /* 0x000fc60007fde0ff */
[----:B0-----:R-:W4:Y:S01]  /*acd0*/  LDL.LU R248, [R1+0x48c] ;  /* 0x00048c0001f87983 */ /* 0x001f220000300800 */
[----:B------:R-:W-:-:S03]  /*ace0*/  IMAD.X R191, R191, 0x1, R165, P1 ;  /* 0x00000001bfbf7824 */ /* 0x000fc600008e06a5 */
[----:B------:R-:W4:Y:S01]  /*acf0*/  LDL.LU R215, [R1+0x4b0] ;  /* 0x0004b00001d77983 */ /* 0x000f220000300800 */
[----:B------:R-:W-:Y:S01]  /*ad00*/  IMAD.X R192, R192, 0x1, R165, P3 ;  /* 0x00000001c0c07824 */ /* 0x000fe200018e06a5 */
[-C--:B------:R-:W-:Y:S02]  /*ad10*/  IADD3 R178, P1, R178, R166.reuse, RZ ;  /* 0x000000a6b2b27210 */ /* 0x080fe40007f3e0ff */
[----:B------:R-:W4:Y:S04]  /*ad20*/  LDL.LU R230, [R1+0x484] ;  /* 0x0004840001e67983 */ /* 0x000f280000300800 */
[----:B------:R-:W4:Y:S04]  /*ad30*/  LDL.LU R232, [R1+0x4a8] ;  /* 0x0004a80001e87983 */ /* 0x000f280000300800 */
[----:B------:R0:W-:Y:S01]  /*ad40*/  STL [R1+0x4ec], R247 ;  /* 0x0004ecf701007387 */ /* 0x0001e20000100800 */
[----:B------:R-:W-:-:S03]  /*ad50*/  IADD3 R179, P2, R179, R166, RZ ;  /* 0x000000a6b3b37210 */ /* 0x000fc60007f5e0ff */
[----:B0-----:R-:W4:Y:S04]  /*ad60*/  LDL.LU R247, [R1+0x47c] ;  /* 0x00047c0001f77983 */ /* 0x001f280000300800 */
[----:B------:R0:W-:Y:S04]  /*ad70*/  STL [R1+0x500], R192 ;  /* 0x000500c001007387 */ /* 0x0001e80000100800 */
[----:B------:R-:W-:Y:S01]  /*ad80*/  STL [R1+0x4e4], R178 ;  /* 0x0004e4b201007387 */ /* 0x000fe20000100800 */
[----:B------:R-:W-:-:S03]  /*ad90*/  IADD3 R223, P3, R223, R166, RZ ;  /* 0x000000a6dfdf7210 */ /* 0x000fc60007f7e0ff */
[----:B0-----:R-:W4:Y:S01]  /*ada0*/  LDL.LU R192, [R1+0x4a0] ;  /* 0x0004a00001c07983 */ /* 0x001f220000300800 */
[--C-:B------:R-:W-:Y:S01]  /*adb0*/  IMAD.X R224, R224, 0x1, R165.reuse, P4 ;  /* 0x00000001e0e07824 */ /* 0x100fe200020e06a5 */
[-C--:B------:R-:W-:Y:S01]  /*adc0*/  IADD3 R239, P4, R239, R166.reuse, RZ ;  /* 0x000000a6efef7210 */ /* 0x080fe20007f9e0ff */
[--C-:B------:R-:W-:Y:S01]  /*add0*/  IMAD.X R240, R240, 0x1, R165.reuse, P5 ;  /* 0x00000001f0f07824 */ /* 0x100fe200028e06a5 */
[----:B------:R-:W-:Y:S01]  /*ade0*/  STL [R1+0x4dc], R179 ;  /* 0x0004dcb301007387 */ /* 0x000fe20000100800 */
[----:B------:R-:W-:Y:S01]  /*adf0*/  IMAD.X R181, R181, 0x1, R165, P6 ;  /* 0x00000001b5b57824 */ /* 0x000fe200030e06a5 */
[-C--:B------:R-:W-:Y:S02]  /*ae00*/  IADD3 R193, P6, R193, R166.reuse, RZ ;  /* 0x000000a6c1c17210 */ /* 0x080fe40007fde0ff */
[----:B------:R-:W-:Y:S01]  /*ae10*/  STL [R1+0x4d4], R223 ;  /* 0x0004d4df01007387 */ /* 0x000fe20000100800 */
[----:B------:R-:W-:-:S03]  /*ae20*/  IADD3 R180, P5, R180, R166, RZ ;  /* 0x000000a6b4b47210 */ /* 0x000fc60007fbe0ff */
[----:B------:R-:W-:Y:S04]  /*ae30*/  STL [R1+0x4f8], R224 ;  /* 0x0004f8e001007387 */ /* 0x000fe80000100800 */
[----:B------:R-:W-:Y:S04]  /*ae40*/  STL [R1+0x4cc], R239 ;  /* 0x0004ccef01007387 */ /* 0x000fe80000100800 */
[----:B------:R-:W-:Y:S04]  /*ae50*/  STL [R1+0x4f0], R240 ;  /* 0x0004f0f001007387 */ /* 0x000fe80000100800 */
[----:B------:R0:W-:Y:S04]  /*ae60*/  STL [R1+0x4bc], R193 ;  /* 0x0004bcc101007387 */ /* 0x0001e80000100800 */
[----:B------:R-:W-:Y:S04]  /*ae70*/  STL [R1+0x4c4], R180 ;  /* 0x0004c4b401007387 */ /* 0x000fe80000100800 */
[----:B0-----:R-:W4:Y:S01]  /*ae80*/  LDL.LU R193, [R1+0x474] ;  /* 0x0004740001c17983 */ /* 0x001f220000300800 */
[----:B------:R-:W-:Y:S01]  /*ae90*/  IMAD.X R225, R225, 0x1, R165, P1 ;  /* 0x00000001e1e17824 */ /* 0x000fe200008e06a5 */
[----:B------:R-:W-:-:S02]  /*aea0*/  IADD3 R226, P1, R226, R166, RZ ;  /* 0x000000a6e2e27210 */ /* 0x000fc40007f3e0ff */
[----:B------:R-:W-:Y:S04]  /*aeb0*/  STL [R1+0x4e8], R181 ;  /* 0x0004e8b501007387 */ /* 0x000fe80000100800 */
[----:B------:R-:W-:Y:S04]  /*aec0*/  STL [R1+0x4e0], R225 ;  /* 0x0004e0e101007387 */ /* 0x000fe80000100800 */
[----:B------:R-:W-:Y:S01]  /*aed0*/  STL [R1+0x4b4], R226 ;  /* 0x0004b4e201007387 */ /* 0x000fe20000100800 */
[----:B--2---:R-:W-:Y:S01]  /*aee0*/  IMAD.X R241, R241, 0x1, R165, P2 ;  /* 0x00000001f1f17824 */ /* 0x004fe200010e06a5 */
[----:B---3--:R-:W-:-:S04]  /*aef0*/  IADD3 R242, P2, R242, R166, RZ ;  /* 0x000000a6f2f27210 */ /* 0x008fc80007f5e0ff */
[----:B------:R-:W-:Y:S01]  /*af00*/  STL [R1+0x4d8], R241 ;  /* 0x0004d8f101007387 */ /* 0x000fe20000100800 */
[----:B----4-:R-:W-:-:S03]  /*af10*/  IMAD.X R182, R182, 0x1, R165, P3 ;  /* 0x00000001b6b67824 */ /* 0x010fc600018e06a5 */
[----:B------:R-:W-:Y:S01]  /*af20*/  STL [R1+0x4ac], R242 ;  /* 0x0004acf201007387 */ /* 0x000fe20000100800 */
[----:B------:R-:W-:-:S03]  /*af30*/  IADD3 R183, P3, R183, R166, RZ ;  /* 0x000000a6b7b77210 */ /* 0x000fc60007f7e0ff */
[----:B------:R-:W-:Y:S01]  /*af40*/  STL [R1+0x4d0], R182 ;  /* 0x0004d0b601007387 */ /* 0x000fe20000100800 */
[----:B------:R-:W-:-:S03]  /*af50*/  IMAD.X R227, R227, 0x1, R165, P4 ;  /* 0x00000001e3e37824 */ /* 0x000fc600020e06a5 */
[----:B------:R-:W-:Y:S01]  /*af60*/  STL [R1+0x4a4], R183 ;  /* 0x0004a4b701007387 */ /* 0x000fe20000100800 */
[----:B------:R-:W-:-:S03]  /*af70*/  IADD3 R228, P4, R228, R166, RZ ;  /* 0x000000a6e4e47210 */ /* 0x000fc60007f9e0ff */
[----:B------:R-:W-:Y:S01]  /*af80*/  STL [R1+0x4c8], R227 ;  /* 0x0004c8e301007387 */ /* 0x000fe20000100800 */
[----:B------:R-:W-:-:S03]  /*af90*/  IMAD.X R244, R244, 0x1, R165, P5 ;  /* 0x00000001f4f47824 */ /* 0x000fc600028e06a5 */
[----:B------:R-:W-:Y:S01]  /*afa0*/  STL [R1+0x49c], R228 ;  /* 0x00049ce401007387 */ /* 0x000fe20000100800 */
[-C--:B------:R-:W-:Y:S01]  /*afb0*/  IADD3 R245, P5, R245, R166.reuse, RZ ;  /* 0x000000a6f5f57210 */ /* 0x080fe20007fbe0ff */
[--C-:B------:R-:W-:Y:S01]  /*afc0*/  IMAD.X R214, R214, 0x1, R165.reuse, P6 ;  /* 0x00000001d6d67824 */ /* 0x100fe200030e06a5 */
[----:B------:R-:W-:Y:S01]  /*afd0*/  IADD3 R248, P6, R248, R166, RZ ;  /* 0x000000a6f8f87210 */ /* 0x000fe20007fde0ff */
[----:B------:R-:W-:Y:S01]  /*afe0*/  STL [R1+0x4c0], R244 ;  /* 0x0004c0f401007387 */ /* 0x000fe20000100800 */
[----:B------:R-:W-:-:S03]  /*aff0*/  IMAD.X R215, R215, 0x1, R165, P1 ;  /* 0x00000001d7d77824 */ /* 0x000fc600008e06a5 */
[----:B------:R0:W-:Y:S01]  /*b000*/  STL [R1+0x48c], R248 ;  /* 0x00048cf801007387 */ /* 0x0001e20000100800 */
[----:B------:R-:W-:-:S03]  /*b010*/  IADD3 R230, P1, R230, R166, RZ ;  /* 0x000000a6e6e67210 */ /* 0x000fc60007f3e0ff */
[----:B------:R-:W-:Y:S01]  /*b020*/  STL [R1+0x494], R245 ;  /* 0x000494f501007387 */ /* 0x000fe20000100800 */
[----:B------:R-:W-:-:S03]  /*b030*/  IMAD.X R232, R232, 0x1, R165, P2 ;  /* 0x00000001e8e87824 */ /* 0x000fc600010e06a5 */
[----:B0-----:R-:W2:Y:S04]  /*b040*/  LDL.LU R248, [R1+0x498] ;  /* 0x0004980001f87983 */ /* 0x001ea80000300800 */
[----:B------:R-:W-:Y:S04]  /*b050*/  STL [R1+0x4b8], R214 ;  /* 0x0004b8d601007387 */ /* 0x000fe80000100800 */
[----:B------:R-:W-:Y:S01]  /*b060*/  STL [R1+0x4b0], R215 ;  /* 0x0004b0d701007387 */ /* 0x000fe20000100800 */
[----:B------:R-:W-:-:S03]  /*b070*/  IADD3 R247, P2, R247, R166, RZ ;  /* 0x000000a6f7f77210 */ /* 0x000fc60007f5e0ff */
[----:B------:R-:W3:Y:S04]  /*b080*/  LDL.LU R237, [R1+0x46c] ;  /* 0x00046c0001ed7983 */ /* 0x000ee80000300800 */
[----:B------:R-:W-:Y:S04]  /*b090*/  STL [R1+0x484], R230 ;  /* 0x000484e601007387 */ /* 0x000fe80000100800 */
[----:B------:R-:W4:Y:S04]  /*b0a0*/  LDL.LU R238, [R1+0x490] ;  /* 0x0004900001ee7983 */ /* 0x000f280000300800 */
[----:B------:R-:W-:Y:S01]  /*b0b0*/  STL [R1+0x4a8], R232 ;  /* 0x0004a8e801007387 */ /* 0x000fe20000100800 */
[----:B------:R-:W-:-:S03]  /*b0c0*/  IMAD.X R192, R192, 0x1, R165, P3 ;  /* 0x00000001c0c07824 */ /* 0x000fc600018e06a5 */
[----:B------:R0:W-:Y:S04]  /*b0d0*/  STL [R1+0x47c], R247 ;  /* 0x00047cf701007387 */ /* 0x0001e80000100800 */
[----:B0-----:R-:W4:Y:S04]  /*b0e0*/  LDL.LU R247, [R1+0x464] ;  /* 0x0004640001f77983 */ /* 0x001f280000300800 */
[----:B------:R-:W4:Y:S04]  /*b0f0*/  LDL.LU R178, [R1+0x488] ;  /* 0x0004880001b27983 */ /* 0x000f280000300800 */
[----:B------:R-:W4:Y:S04]  /*b100*/  LDL.LU R179, [R1+0x45c] ;  /* 0x00045c0001b37983 */ /* 0x000f280000300800 */
[----:B------:R-:W4:Y:S04]  /*b110*/  LDL.LU R223, [R1+0x480] ;  /* 0x0004800001df7983 */ /* 0x000f280000300800 */
[----:B------:R0:W-:Y:S04]  /*b120*/  STL [R1+0x4a0], R192 ;  /* 0x0004a0c001007387 */ /* 0x0001e80000100800 */
[----:B------:R-:W4:Y:S04]  /*b130*/  LDL.LU R224, [R1+0x454] ;  /* 0x0004540001e07983 */ /* 0x000f280000300800 */
[----:B------:R-:W4:Y:S04]  /*b140*/  LDL.LU R239, [R1+0x478] ;  /* 0x0004780001ef7983 */ /* 0x000f280000300800 */
[----:B------:R-:W4:Y:S04]  /*b150*/  LDL.LU R240, [R1+0x44c] ;  /* 0x00044c0001f07983 */ /* 0x000f280000300800 */
[----:B------:R-:W4:Y:S04]  /*b160*/  LDL.LU R180, [R1+0x470] ;  /* 0x0004700001b47983 */ /* 0x000f280000300800 */
[----:B0-----:R-:W4:Y:S01]  /*b170*/  LDL.LU R192, [R1+0x444] ;  /* 0x0004440001c07983 */ /* 0x001f220000300800 */
[----:B------:R-:W-:-:S03]  /*b180*/  IADD3 R193, P3, R193, R166, RZ ;  /* 0x000000a6c1c17210 */ /* 0x000fc60007f7e0ff */
        /* <DEDUP_REMOVED lines=13> */
[----:B0-----:R-:W4:Y:S04]  /*b260*/  LDL.LU R193, [R1+0x438] ;  /* 0x0004380001c17983 */ /* 0x001f280000300800 */
[----:B------:R-:W4:Y:S04]  /*b270*/  LDL.LU R215, [R1+0x40c] ;  /* 0x00040c0001d77983 */ /* 0x000f280000300800 */
[----:B------:R-:W4:Y:S04]  /*b280*/  LDL.LU R230, [R1+0x430] ;  /* 0x0004300001e67983 */ /* 0x000f280000300800 */
[----:B------:R-:W4:Y:S01]  /*b290*/  LDL.LU R232, [R1+0x404] ;  /* 0x0004040001e87983 */ /* 0x000f220000300800 */
[----:B--2---:R-:W-:-:S05]  /*b2a0*/  IMAD.X R248, R248, 0x1, R165, P4 ;  /* 0x00000001f8f87824 */ /* 0x004fca00020e06a5 */
[----:B------:R0:W-:Y:S01]  /*b2b0*/  STL [R1+0x498], R248 ;  /* 0x000498f801007387 */ /* 0x0001e20000100800 */
[----:B---3--:R-:W-:-:S03]  /*b2c0*/  IADD3 R237, P4, R237, R166, RZ ;  /* 0x000000a6eded7210 */ /* 0x008fc60007f9e0ff */
[----:B0-----:R-:W2:Y:S01]  /*b2d0*/  LDL.LU R248, [R1+0x428] ;  /* 0x0004280001f87983 */ /* 0x001ea20000300800 */
[--C-:B----4-:R-:W-:Y:S01]  /*b2e0*/  IMAD.X R238, R238, 0x1, R165.reuse, P5 ;  /* 0x00000001eeee7824 */ /* 0x110fe200028e06a5 */
[----:B------:R-:W-:Y:S01]  /*b2f0*/  IADD3 R247, P5, R247, R166, RZ ;  /* 0x000000a6f7f77210 */ /* 0x000fe20007fbe0ff */
[----:B------:R-:W-:-:S04]  /*b300*/  IMAD.X R178, R178, 0x1, R165, P6 ;  /* 0x00000001b2b27824 */ /* 0x000fc800030e06a5 */
[----:B------:R0:W-:Y:S01]  /*b310*/  STL [R1+0x464], R247 ;  /* 0x000464f701007387 */ /* 0x0001e20000100800 */
[----:B------:R-:W-:-:S03]  /*b320*/  IADD3 R179, P6, R179, R166, RZ ;  /* 0x000000a6b3b37210 */ /* 0x000fc60007fde0ff */
[----:B------:R-:W-:Y:S01]  /*b330*/  STL [R1+0x46c], R237 ;  /* 0x00046ced01007387 */ /* 0x000fe20000100800 */
[----:B------:R-:W-:-:S03]  /*b340*/  IMAD.X R223, R223, 0x1, R165, P1 ;  /* 0x00000001dfdf7824 */ /* 0x000fc600008e06a5 */
[----:B0-----:R-:W3:Y:S04]  /*b350*/  LDL.LU R247, [R1+0x3fc] ;  /* 0x0003fc0001f77983 */ /* 0x001ee80000300800 */
[----:B------:R-:W-:Y:S01]  /*b360*/  STL [R1+0x490], R238 ;  /* 0x000490ee01007387 */ /* 0x000fe20000100800 */
[----:B------:R-:W-:-:S03]  /*b370*/  IADD3 R224, P1, R224, R166, RZ ;  /* 0x000000a6e0e07210 */ /* 0x000fc60007f3e0ff */
[----:B------:R-:W-:Y:S01]  /*b380*/  STL [R1+0x488], R178 ;  /* 0x000488b201007387 */ /* 0x000fe20000100800 */
[----:B------:R-:W-:-:S03]  /*b390*/  IMAD.X R239, R239, 0x1, R165, P2 ;  /* 0x00000001efef7824 */ /* 0x000fc600010e06a5 */
[----:B------:R-:W-:Y:S01]  /*b3a0*/  STL [R1+0x45c], R179 ;  /* 0x00045cb301007387 */ /* 0x000fe20000100800 */
[-C--:B------:R-:W-:Y:S01]  /*b3b0*/  IADD3 R240, P2, R240, R166.reuse, RZ ;  /* 0x000000a6f0f07210 */ /* 0x080fe20007f5e0ff */
[----:B------:R-:W-:Y:S02]  /*b3c0*/  IMAD.X R180, R180, 0x1, R165, P3 ;  /* 0x00000001b4b47824 */ /* 0x000fe400018e06a5 */
[----:B------:R-:W-:Y:S01]  /*b3d0*/  STL [R1+0x480], R223 ;  /* 0x000480df01007387 */ /* 0x000fe20000100800 */
[----:B------:R-:W-:-:S03]  /*b3e0*/  IADD3 R192, P3, R192, R166, RZ ;  /* 0x000000a6c0c07210 */ /* 0x000fc60007f7e0ff */
[----:B------:R-:W-:Y:S04]  /*b3f0*/  STL [R1+0x454], R224 ;  /* 0x000454e001007387 */ /* 0x000fe80000100800 */
[----:B------:R-:W-:Y:S04]  /*b400*/  STL [R1+0x478], R239 ;  /* 0x000478ef01007387 */ /* 0x000fe80000100800 */
[----:B------:R0:W-:Y:S04]  /*b410*/  STL [R1+0x444], R192 ;  /* 0x000444c001007387 */ /* 0x0001e80000100800 */
[----:B------:R-:W-:Y:S01]  /*b420*/  STL [R1+0x44c], R240 ;  /* 0x00044cf001007387 */ /* 0x000fe20000100800 */
[----:B------:R-:W-:Y:S01]  /*b430*/  IMAD.X R181, R181, 0x1, R165, P4 ;  /* 0x00000001b5b57824 */ /* 0x000fe200020e06a5 */
[----:B------:R-:W-:-:S02]  /*b440*/  IADD3 R225, P4, R225, R166, RZ ;  /* 0x000000a6e1e17210 */ /* 0x000fc40007f9e0ff */
[----:B0-----:R-:W4:Y:S01]  /*b450*/  LDL.LU R192, [R1+0x420] ;  /* 0x0004200001c07983 */ /* 0x001f220000300800 */
[--C-:B------:R-:W-:Y:S01]  /*b460*/  IMAD.X R226, R226, 0x1, R165.reuse, P5 ;  /* 0x00000001e2e27824 */ /* 0x100fe200028e06a5 */
[----:B------:R-:W-:Y:S02]  /*b470*/  IADD3 R241, P5, R241, R166, RZ ;  /* 0x000000a6f1f17210 */ /* 0x000fe40007fbe0ff */
[----:B------:R-:W-:Y:S01]  /*b480*/  STL [R1+0x470], R180 ;  /* 0x000470b401007387 */ /* 0x000fe20000100800 */
[----:B------:R-:W-:-:S03]  /*b490*/  IMAD.X R242, R242, 0x1, R165, P6 ;  /* 0x00000001f2f27824 */ /* 0x000fc600030e06a5 */
        /* <DEDUP_REMOVED lines=13> */
[----:B------:R-:W-:-:S03]  /*b570*/  IMAD.X R193, R193, 0x1, R165, P4 ;  /* 0x00000001c1c17824 */ /* 0x000fc600020e06a5 */
[----:B------:R-:W-:Y:S04]  /*b580*/  STL [R1+0x424], R227 ;  /* 0x000424e301007387 */ /* 0x000fe80000100800 */
[----:B------:R-:W-:Y:S04]  /*b590*/  STL [R1+0x448], R228 ;  /* 0x000448e401007387 */ /* 0x000fe80000100800 */
[----:B------:R-:W-:Y:S04]  /*b5a0*/  STL [R1+0x41c], R244 ;  /* 0x00041cf401007387 */ /* 0x000fe80000100800 */
[----:B------:R0:W-:Y:S04]  /*b5b0*/  STL [R1+0x438], R193 ;  /* 0x000438c101007387 */ /* 0x0001e80000100800 */
[----:B------:R-:W-:Y:S04]  /*b5c0*/  STL [R1+0x440], R245 ;  /* 0x000440f501007387 */ /* 0x000fe80000100800 */
[----:B0-----:R-:W4:Y:S01]  /*b5d0*/  LDL.LU R193, [R1+0x3f4] ;  /* 0x0003f40001c17983 */ /* 0x001f220000300800 */
[----:B------:R-:W-:-:S02]  /*b5e0*/  IADD3 R214, P3, R214, R166, RZ ;  /* 0x000000a6d6d67210 */ /* 0x000fc40007f7e0ff */
[-C--:B------:R-:W-:Y:S01]  /*b5f0*/  IADD3 R215, P4, R215, R166.reuse, RZ ;  /* 0x000000a6d7d77210 */ /* 0x080fe20007f9e0ff */
[--C-:B------:R-:W-:Y:S01]  /*b600*/  IMAD.X R230, R230, 0x1, R165.reuse, P5 ;  /* 0x00000001e6e67824 */ /* 0x100fe200028e06a5 */
[----:B------:R-:W-:Y:S01]  /*b610*/  IADD3 R232, P5, R232, R166, RZ ;  /* 0x000000a6e8e87210 */ /* 0x000fe20007fbe0ff */
[----:B------:R-:W-:Y:S04]  /*b620*/  STL [R1+0x414], R214 ;  /* 0x000414d601007387 */ /* 0x000fe80000100800 */
[----:B------:R-:W-:Y:S04]  /*b630*/  STL [R1+0x40c], R215 ;  /* 0x00040cd701007387 */ /* 0x000fe80000100800 */
[----:B------:R-:W4:Y:S04]  /*b640*/  LDL.LU R237, [R1+0x418] ;  /* 0x0004180001ed7983 */ /* 0x000f280000300800 */
[----:B------:R-:W-:Y:S04]  /*b650*/  STL [R1+0x430], R230 ;  /* 0x000430e601007387 */ /* 0x000fe80000100800 */
[----:B------:R-:W4:Y:S04]  /*b660*/  LDL.LU R238, [R1+0x3ec] ;  /* 0x0003ec0001ee7983 */ /* 0x000f280000300800 */
[----:B------:R-:W-:Y:S01]  /*b670*/  STL [R1+0x404], R232 ;  /* 0x000404e801007387 */ /* 0x000fe20000100800 */
[----:B--2---:R-:W-:-:S05]  /*b680*/  IMAD.X R248, R248, 0x1, R165, P6 ;  /* 0x00000001f8f87824 */ /* 0x004fca00030e06a5 */
[----:B------:R0:W-:Y:S04]  /*b690*/  STL [R1+0x428], R248 ;  /* 0x000428f801007387 */ /* 0x0001e80000100800 */
[----:B0-----:R-:W2:Y:S04]  /*b6a0*/  LDL.LU R248, [R1+0x410] ;  /* 0x0004100001f87983 */ /* 0x001ea80000300800 */
[----:B------:R-:W2:Y:S04]  /*b6b0*/  LDL.LU R178, [R1+0x3e4] ;  /* 0x0003e40001b27983 */ /* 0x000ea80000300800 */
[----:B------:R-:W2:Y:S04]  /*b6c0*/  LDL.LU R179, [R1+0x408] ;  /* 0x0004080001b37983 */ /* 0x000ea80000300800 */
[----:B------:R-:W2:Y:S01]  /*b6d0*/  LDL.LU R223, [R1+0x3dc] ;  /* 0x0003dc0001df7983 */ /* 0x000ea20000300800 */
[----:B---3--:R-:W-:-:S05]  /*b6e0*/  IADD3 R247, P6, R247, R166, RZ ;  /* 0x000000a6f7f77210 */ /* 0x008fca0007fde0ff */
[----:B------:R0:W-:Y:S04]  /*b6f0*/  STL [R1+0x3fc], R247 ;  /* 0x0003fcf701007387 */ /* 0x0001e80000100800 */
[----:B------:R-:W3:Y:S04]  /*b700*/  LDL.LU R224, [R1+0x400] ;  /* 0x0004000001e07983 */ /* 0x000ee80000300800 */
[----:B------:R-:W3:Y:S04]  /*b710*/  LDL.LU R239, [R1+0x3d4] ;  /* 0x0003d40001ef7983 */ /* 0x000ee80000300800 */
[----:B------:R-:W3:Y:S04]  /*b720*/  LDL.LU R240, [R1+0x3f8] ;  /* 0x0003f80001f07983 */ /* 0x000ee80000300800 */
[----:B------:R-:W3:Y:S04]  /*b730*/  LDL.LU R180, [R1+0x3cc] ;  /* 0x0003cc0001b47983 */ /* 0x000ee80000300800 */
[----:B0-----:R-:W3:Y:S04]  /*b740*/  LDL.LU R247, [R1+0x3f0] ;  /* 0x0003f00001f77983 */ /* 0x001ee80000300800 */
[----:B------:R-:W3:Y:S04]  /*b750*/  LDL.LU R181, [R1+0x3c4] ;  /* 0x0003c40001b57983 */ /* 0x000ee80000300800 */
[----:B------:R-:W3:Y:S04]  /*b760*/  LDL.LU R225, [R1+0x3e8] ;  /* 0x0003e80001e17983 */ /* 0x000ee80000300800 */
[----:B------:R-:W3:Y:S01]  /*b770*/  LDL.LU R226, [R1+0x3b0] ;  /* 0x0003b00001e27983 */ /* 0x000ee20000300800 */
[----:B----4-:R-:W-:-:S05]  /*b780*/  IMAD.X R192, R192, 0x1, R165, P1 ;  /* 0x00000001c0c07824 */ /* 0x010fca00008e06a5 */
        /* <DEDUP_REMOVED lines=14> */
[----:B------:R-:W-:-:S05]  /*b870*/  IADD3 R193, P1, R193, R166, RZ ;  /* 0x000000a6c1c17210 */ /* 0x000fca0007f3e0ff */
[----:B------:R0:W-:Y:S04]  /*b880*/  STL [R1+0x3f4], R193 ;  /* 0x0003f4c101007387 */ /* 0x0001e80000100800 */
[----:B0-----:R-:W4:Y:S01]  /*b890*/  LDL.LU R193, [R1+0x378] ;  /* 0x0003780001c17983 */ /* 0x001f220000300800 */
[--C-:B------:R-:W-:Y:S01]  /*b8a0*/  IMAD.X R237, R237, 0x1, R165.reuse, P2 ;  /* 0x00000001eded7824 */ /* 0x100fe200010e06a5 */
[-C--:B------:R-:W-:Y:S01]  /*b8b0*/  IADD3 R238, P2, R238, R166.reuse, RZ ;  /* 0x000000a6eeee7210 */ /* 0x080fe20007f5e0ff */
[----:B--2---:R-:W-:Y:S01]  /*b8c0*/  IMAD.X R248, R248, 0x1, R165, P3 ;  /* 0x00000001f8f87824 */ /* 0x004fe200018e06a5 */
[----:B------:R-:W-:-:S04]  /*b8d0*/  IADD3 R178, P3, R178, R166, RZ ;  /* 0x000000a6b2b27210 */ /* 0x000fc80007f7e0ff */
[----:B------:R0:W-:Y:S01]  /*b8e0*/  STL [R1+0x410], R248 ;  /* 0x000410f801007387 */ /* 0x0001e20000100800 */
[----:B------:R-:W-:-:S03]  /*b8f0*/  IMAD.X R179, R179, 0x1, R165, P4 ;  /* 0x00000001b3b37824 */ /* 0x000fc600020e06a5 */
[----:B------:R-:W-:Y:S01]  /*b900*/  STL [R1+0x418], R237 ;  /* 0x000418ed01007387 */ /* 0x000fe20000100800 */
[----:B------:R-:W-:-:S03]  /*b910*/  IADD3 R223, P4, R223, R166, RZ ;  /* 0x000000a6dfdf7210 */ /* 0x000fc60007f9e0ff */
[----:B0-----:R-:W2:Y:S04]  /*b920*/  LDL.LU R248, [R1+0x39c] ;  /* 0x00039c0001f87983 */ /* 0x001ea80000300800 */
[----:B------:R-:W-:Y:S04]  /*b930*/  STL [R1+0x3ec], R238 ;  /* 0x0003ecee01007387 */ /* 0x000fe80000100800 */
[----:B------:R-:W-:Y:S04]  /*b940*/  STL [R1+0x3e4], R178 ;  /* 0x0003e4b201007387 */ /* 0x000fe80000100800 */
[----:B------:R-:W-:Y:S01]  /*b950*/  STL [R1+0x408], R179 ;  /* 0x000408b301007387 */ /* 0x000fe20000100800 */
[----:B---3--:R-:W-:-:S03]  /*b960*/  IMAD.X R224, R224, 0x1, R165, P5 ;  /* 0x00000001e0e07824 */ /* 0x008fc600028e06a5 */
[----:B------:R-:W-:Y:S01]  /*b970*/  STL [R1+0x3dc], R223 ;  /* 0x0003dcdf01007387 */ /* 0x000fe20000100800 */
[----:B------:R-:W-:-:S03]  /*b980*/  IADD3 R239, P5, R239, R166, RZ ;  /* 0x000000a6efef7210 */ /* 0x000fc60007fbe0ff */
[----:B------:R-:W-:Y:S01]  /*b990*/  STL [R1+0x400], R224 ;  /* 0x000400e001007387 */ /* 0x000fe20000100800 */
[----:B------:R-:W-:-:S03]  /*b9a0*/  IMAD.X R240, R240, 0x1, R165, P6 ;  /* 0x00000001f0f07824 */ /* 0x000fc600030e06a5 */
[----:B------:R-:W-:Y:S01]  /*b9b0*/  STL [R1+0x3d4], R239 ;  /* 0x0003d4ef01007387 */ /* 0x000fe20000100800 */
[-C--:B------:R-:W-:Y:S01]  /*b9c0*/  IADD3 R180, P6, R180, R166.reuse, RZ ;  /* 0x000000a6b4b47210 */ /* 0x080fe20007fde0ff */
[----:B------:R-:W-:Y:S01]  /*b9d0*/  IMAD.X R247, R247, 0x1, R165, P1 ;  /* 0x00000001f7f77824 */ /* 0x000fe200008e06a5 */
[----:B------:R-:W-:-:S04]  /*b9e0*/  IADD3 R181, P1, R181, R166, RZ ;  /* 0x000000a6b5b57210 */ /* 0x000fc80007f3e0ff */
[----:B------:R0:W-:Y:S01]  /*b9f0*/  STL [R1+0x3f0], R247 ;  /* 0x0003f0f701007387 */ /* 0x0001e20000100800 */
[----:B------:R-:W-:-:S03]  /*ba00*/  IMAD.X R225, R225, 0x1, R165, P2 ;  /* 0x00000001e1e17824 */ /* 0x000fc600010e06a5 */
[----:B------:R-:W-:Y:S01]  /*ba10*/  STL [R1+0x3f8], R240 ;  /* 0x0003f8f001007387 */ /* 0x000fe20000100800 */
[----:B------:R-:W-:-:S03]  /*ba20*/  IADD3 R226, P2, R226, R166, RZ ;  /* 0x000000a6e2e27210 */ /* 0x000fc60007f5e0ff */
[----:B0-----:R-:W3:Y:S04]  /*ba30*/  LDL.LU R247, [R1+0x370] ;  /* 0x0003700001f77983 */ /* 0x001ee80000300800 */
        /* <DEDUP_REMOVED lines=22> */
[----:B------:R0:W-:Y:S01]  /*bba0*/  STL [R1+0x388], R192 ;  /* 0x000388c001007387 */ /* 0x0001e20000100800 */
[----:B------:R-:W-:-:S03]  /*bbb0*/  IADD3 R230, P2, R230, R166, RZ ;  /* 0x000000a6e6e67210 */ /* 0x000fc60007f5e0ff */
[----:B------:R-:W-:Y:S01]  /*bbc0*/  STL [R1+0x390], R245 ;  /* 0x000390f501007387 */ /* 0x000fe20000100800 */
[----:B------:R-:W-:-:S03]  /*bbd0*/  IMAD.X R232, R232, 0x1, R165, P3 ;  /* 0x00000001e8e87824 */ /* 0x000fc600018e06a5 */
[----:B0-----:R-:W4:Y:S04]  /*bbe0*/  LDL.LU R192, [R1+0x394] ;  /* 0x0003940001c07983 */ /* 0x001f280000300800 */
[----:B------:R-:W-:Y:S04]  /*bbf0*/  STL [R1+0x3c0], R214 ;  /* 0x0003c0d601007387 */ /* 0x000fe80000100800 */
[----:B------:R-:W-:Y:S04]  /*bc00*/  STL [R1+0x3ac], R215 ;  /* 0x0003acd701007387 */ /* 0x000fe80000100800 */
[----:B------:R0:W-:Y:S01]  /*bc10*/  STL [R1+0x3a4], R232 ;  /* 0x0003a4e801007387 */ /* 0x0001e20000100800 */
[----:B------:R-:W-:-:S03]  /*bc20*/  IADD3 R193, P3, R193, R166, RZ ;  /* 0x000000a6c1c17210 */ /* 0x000fc60007f7e0ff */
[----:B------:R-:W-:Y:S04]  /*bc30*/  STL [R1+0x380], R230 ;  /* 0x000380e601007387 */ /* 0x000fe80000100800 */
[----:B0-----:R-:W4:Y:S04]  /*bc40*/  LDL.LU R232, [R1+0x368] ;  /* 0x0003680001e87983 */ /* 0x001f280000300800 */
[----:B------:R0:W-:Y:S04]  /*bc50*/  STL [R1+0x378], R193 ;  /* 0x000378c101007387 */ /* 0x0001e80000100800 */
[----:B0-----:R-:W4:Y:S04]  /*bc60*/  LDL.LU R193, [R1+0x38c] ;  /* 0x00038c0001c17983 */ /* 0x001f280000300800 */
[----:B------:R-:W4:Y:S04]  /*bc70*/  LDL.LU R238, [R1+0x360] ;  /* 0x0003600001ee7983 */ /* 0x000f280000300800 */
[----:B------:R-:W4:Y:S04]  /*bc80*/  LDL.LU R178, [R1+0x384] ;  /* 0x0003840001b27983 */ /* 0x000f280000300800 */
[----:B------:R-:W4:Y:S01]  /*bc90*/  LDL.LU R179, [R1+0x358] ;  /* 0x0003580001b37983 */ /* 0x000f220000300800 */
[----:B--2---:R-:W-:-:S05]  /*bca0*/  IMAD.X R248, R248, 0x1, R165, P4 ;  /* 0x00000001f8f87824 */ /* 0x004fca00020e06a5 */
[----:B------:R0:W-:Y:S04]  /*bcb0*/  STL [R1+0x39c], R248 ;  /* 0x00039cf801007387 */ /* 0x0001e80000100800 */
[----:B------:R-:W2:Y:S04]  /*bcc0*/  LDL.LU R223, [R1+0x37c] ;  /* 0x00037c0001df7983 */ /* 0x000ea80000300800 */
[----:B------:R-:W2:Y:S04]  /*bcd0*/  LDL.LU R224, [R1+0x350] ;  /* 0x0003500001e07983 */ /* 0x000ea80000300800 */
[----:B------:R-:W2:Y:S04]  /*bce0*/  LDL.LU R239, [R1+0x374] ;  /* 0x0003740001ef7983 */ /* 0x000ea80000300800 */
[----:B------:R-:W2:Y:S04]  /*bcf0*/  LDL.LU R240, [R1+0x348] ;  /* 0x0003480001f07983 */ /* 0x000ea80000300800 */
        /* <DEDUP_REMOVED lines=21> */
[----:B0-----:R-:W4:Y:S01]  /*be50*/  LDL.LU R192, [R1+0x300] ;  /* 0x0003000001c07983 */ /* 0x001f220000300800 */
[----:B------:R-:W-:-:S05]  /*be60*/  IADD3 R232, P5, R232, R166, RZ ;  /* 0x000000a6e8e87210 */ /* 0x000fca0007fbe0ff */
[----:B------:R0:W-:Y:S01]  /*be70*/  STL [R1+0x368], R232 ;  /* 0x000368e801007387 */ /* 0x0001e20000100800 */
[----:B------:R-:W-:-:S03]  /*be80*/  IMAD.X R193, R193, 0x1, R165, P6 ;  /* 0x00000001c1c17824 */ /* 0x000fc600030e06a5 */
[----:B0-----:R-:W4:Y:S04]  /*be90*/  LDL.LU R232, [R1+0x324] ;  /* 0x0003240001e87983 */ /* 0x001f280000300800 */
[----:B------:R0:W-:Y:S04]  /*bea0*/  STL [R1+0x38c], R193 ;  /* 0x00038cc101007387 */ /* 0x0001e80000100800 */
[----:B0-----:R-:W4:Y:S01]  /*beb0*/  LDL.LU R193, [R1+0x2f8] ;  /* 0x0002f80001c17983 */ /* 0x001f220000300800 */
[-C--:B------:R-:W-:Y:S01]  /*bec0*/  IADD3 R238, P6, R238, R166.reuse, RZ ;  /* 0x000000a6eeee7210 */ /* 0x080fe20007fde0ff */
[----:B------:R-:W-:Y:S01]  /*bed0*/  IMAD.X R178, R178, 0x1, R165, P1 ;  /* 0x00000001b2b27824 */ /* 0x000fe200008e06a5 */
[----:B------:R-:W-:-:S03]  /*bee0*/  IADD3 R179, P1, R179, R166, RZ ;  /* 0x000000a6b3b37210 */ /* 0x000fc60007f3e0ff */
[----:B------:R-:W-:Y:S04]  /*bef0*/  STL [R1+0x360], R238 ;  /* 0x000360ee01007387 */ /* 0x000fe80000100800 */
[----:B------:R-:W-:Y:S04]  /*bf00*/  STL [R1+0x384], R178 ;  /* 0x000384b201007387 */ /* 0x000fe80000100800 */
[----:B------:R-:W-:Y:S01]  /*bf10*/  STL [R1+0x358], R179 ;  /* 0x000358b301007387 */ /* 0x000fe20000100800 */
[----:B--2---:R-:W-:Y:S01]  /*bf20*/  IMAD.X R223, R223, 0x1, R165, P2 ;  /* 0x00000001dfdf7824 */ /* 0x004fe200010e06a5 */
[----:B------:R-:W-:-:S04]  /*bf30*/  IADD3 R224, P2, R224, R166, RZ ;  /* 0x000000a6e0e07210 */ /* 0x000fc80007f5e0ff */
        /* <DEDUP_REMOVED lines=37> */
[----:B0-----:R-:W3:Y:S04]  /*c190*/  LDL.LU R247, [R1+0x2f0] ;  /* 0x0002f00001f77983 */ /* 0x001ee80000300800 */
[----:B------:R-:W-:Y:S04]  /*c1a0*/  STL [R1+0x33c], R245 ;  /* 0x00033cf501007387 */ /* 0x000fe80000100800 */
[----:B------:R-:W-:Y:S01]  /*c1b0*/  STL [R1+0x334], R214 ;  /* 0x000334d601007387 */ /* 0x000fe20000100800 */
[----:B----4-:R-:W-:-:S05]  /*c1c0*/  IADD3 R192, P6, R192, R166, RZ ;  /* 0x000000a6c0c07210 */ /* 0x010fca0007fde0ff */
[----:B------:R0:W-:Y:S04]  /*c1d0*/  STL [R1+0x300], R192 ;  /* 0x000300c001007387 */ /* 0x0001e80000100800 */
[----:B------:R-:W-:Y:S04]  /*c1e0*/  STL [R1+0x308], R215 ;  /* 0x000308d701007387 */ /* 0x000fe80000100800 */
[----:B0-----:R-:W4:Y:S01]  /*c1f0*/  LDL.LU R192, [R1+0x314] ;  /* 0x0003140001c07983 */ /* 0x001f220000300800 */
[----:B------:R-:W-:-:S03]  /*c200*/  IMAD.X R232, R232, 0x1, R165, P1 ;  /* 0x00000001e8e87824 */ /* 0x000fc600008e06a5 */
[----:B------:R-:W-:Y:S04]  /*c210*/  STL [R1+0x32c], R230 ;  /* 0x00032ce601007387 */ /* 0x000fe80000100800 */
[----:B------:R0:W-:Y:S01]  /*c220*/  STL [R1+0x324], R232 ;  /* 0x000324e801007387 */ /* 0x0001e20000100800 */
[----:B------:R-:W-:-:S03]  /*c230*/  IADD3 R193, P1, R193, R166, RZ ;  /* 0x000000a6c1c17210 */ /* 0x000fc60007f3e0ff */
        /* <DEDUP_REMOVED lines=30> */
[----:B0-----:R-:W3:Y:S01]  /*c420*/  LDL.LU R247, [R1+0x2ac] ;  /* 0x0002ac0001f77983 */ /* 0x001ee20000300800 */
[----:B----4-:R-:W-:-:S05]  /*c430*/  IMAD.X R192, R192, 0x1, R165, P3 ;  /* 0x00000001c0c07824 */ /* 0x010fca00018e06a5 */
[----:B------:R0:W-:Y:S04]  /*c440*/  STL [R1+0x314], R192 ;  /* 0x000314c001007387 */ /* 0x0001e80000100800 */
[----:B0-----:R-:W4:Y:S01]  /*c450*/  LDL.LU R192, [R1+0x280] ;  /* 0x0002800001c07983 */ /* 0x001f220000300800 */
[----:B------:R-:W-:Y:S01]  /*c460*/  IADD3 R232, P3, R232, R166, RZ ;  /* 0x000000a6e8e87210 */ /* 0x000fe20007f7e0ff */
[----:B------:R-:W-:-:S04]  /*c470*/  IMAD.X R238, R238, 0x1, R165, P4 ;  /* 0x00000001eeee7824 */ /* 0x000fc800020e06a5 */
[----:B------:R0:W-:Y:S01]  /*c480*/  STL [R1+0x2e8], R232 ;  /* 0x0002e8e801007387 */ /* 0x0001e20000100800 */
[-C--:B------:R-:W-:Y:S01]  /*c490*/  IADD3 R178, P4, R178, R166.reuse, RZ ;  /* 0x000000a6b2b27210 */ /* 0x080fe20007f9e0ff */
[----:B------:R-:W-:Y:S02]  /*c4a0*/  IMAD.X R179, R179, 0x1, R165, P5 ;  /* 0x00000001b3b37824 */ /* 0x000fe400028e06a5 */
[----:B0-----:R-:W4:Y:S01]  /*c4b0*/  LDL.LU R232, [R1+0x2a4] ;  /* 0x0002a40001e87983 */ /* 0x001f220000300800 */
        /* <DEDUP_REMOVED lines=9> */
[----:B------:R-:W-:Y:S04]  /*c550*/  STL [R1+0x2fc], R224 ;  /* 0x0002fce001007387 */ /* 0x000fe80000100800 */
[----:B------:R0:W-:Y:S04]  /*c560*/  STL [R1+0x2c8], R193 ;  /* 0x0002c8c101007387 */ /* 0x0001e80000100800 */
[----:B------:R-:W-:Y:S04]  /*c570*/  STL [R1+0x2d0], R239 ;  /* 0x0002d0ef01007387 */ /* 0x000fe80000100800 */
[----:B0-----:R-:W4:Y:S01]  /*c580*/  LDL.LU R193, [R1+0x278] ;  /* 0x0002780001c17983 */ /* 0x001f220000300800 */
[--C-:B------:R-:W-:Y:S01]  /*c590*/  IMAD.X R180, R180, 0x1, R165.reuse, P2 ;  /* 0x00000001b4b47824 */ /* 0x100fe200010e06a5 */
[-C--:B------:R-:W-:Y:S01]  /*c5a0*/  IADD3 R181, P2, R181, R166.reuse, RZ ;  /* 0x000000a6b5b57210 */ /* 0x080fe20007f5e0ff */
[--C-:B------:R-:W-:Y:S01]  /*c5b0*/  IMAD.X R225, R225, 0x1, R165.reuse, P3 ;  /* 0x00000001e1e17824 */ /* 0x100fe200018e06a5 */
[----:B------:R-:W-:Y:S04]  /*c5c0*/  STL [R1+0x2f4], R240 ;  /* 0x0002f4f001007387 */ /* 0x000fe80000100800 */
[----:B------:R-:W-:Y:S04]  /*c5d0*/  STL [R1+0x2ec], R180 ;  /* 0x0002ecb401007387 */ /* 0x000fe80000100800 */
[----:B------:R-:W-:Y:S04]  /*c5e0*/  STL [R1+0x2c0], R181 ;  /* 0x0002c0b501007387 */ /* 0x000fe80000100800 */
[----:B------:R-:W-:Y:S01]  /*c5f0*/  STL [R1+0x2e4], R225 ;  /* 0x0002e4e101007387 */ /* 0x000fe20000100800 */
[----:B--2---:R-:W-:Y:S01]  /*c600*/  IADD3 R226, P3, R226, R166, RZ ;  /* 0x000000a6e2e27210 */ /* 0x004fe20007f7e0ff */
[----:B------:R-:W-:-:S04]  /*c610*/  IMAD.X R241, R241, 0x1, R165, P4 ;  /* 0x00000001f1f17824 */ /* 0x000fc800020e06a5 */
        /* <DEDUP_REMOVED lines=22> */
[----:B------:R-:W-:Y:S01]  /*c780*/  STL [R1+0x290], R214 ;  /* 0x000290d601007387 */ /* 0x000fe20000100800 */
[----:B---3--:R-:W-:-:S05]  /*c790*/  IMAD.X R247, R247, 0x1, R165, P4 ;  /* 0x00000001f7f77824 */ /* 0x008fca00020e06a5 */
[----:B------:R0:W-:Y:S04]  /*c7a0*/  STL [R1+0x2ac], R247 ;  /* 0x0002acf701007387 */ /* 0x0001e80000100800 */
[----:B------:R-:W-:Y:S04]  /*c7b0*/  STL [R1+0x2b4], R215 ;  /* 0x0002b4d701007387 */ /* 0x000fe80000100800 */
[----:B0-----:R-:W3:Y:S04]  /*c7c0*/  LDL.LU R247, [R1+0x270] ;  /* 0x0002700001f77983 */ /* 0x001ee80000300800 */
[----:B------:R-:W-:Y:S01]  /*c7d0*/  STL [R1+0x288], R230 ;  /* 0x000288e601007387 */ /* 0x000fe20000100800 */
[----:B----4-:R-:W-:-:S05]  /*c7e0*/  IADD3 R192, P4, R192, R166, RZ ;  /* 0x000000a6c0c07210 */ /* 0x010fca0007f9e0ff */
[----:B------:R0:W-:Y:S04]  /*c7f0*/  STL [R1+0x280], R192 ;  /* 0x000280c001007387 */ /* 0x0001e80000100800 */
[----:B0-----:R-:W4:Y:S04]  /*c800*/  LDL.LU R192, [R1+0x294] ;  /* 0x0002940001c07983 */ /* 0x001f280000300800 */
[----:B------:R-:W4:Y:S01]  /*c810*/  LDL.LU R238, [R1+0x268] ;  /* 0x0002680001ee7983 */ /* 0x000f220000300800 */
[----:B------:R-:W-:-:S03]  /*c820*/  IMAD.X R232, R232, 0x1, R165, P5 ;  /* 0x00000001e8e87824 */ /* 0x000fc600028e06a5 */
[----:B------:R-:W4:Y:S04]  /*c830*/  LDL.LU R178, [R1+0x28c] ;  /* 0x00028c0001b27983 */ /* 0x000f280000300800 */
[----:B------:R-:W4:Y:S04]  /*c840*/  LDL.LU R179, [R1+0x260] ;  /* 0x0002600001b37983 */ /* 0x000f280000300800 */
[----:B------:R-:W-:Y:S04]  /*c850*/  STL [R1+0x2a4], R232 ;  /* 0x0002a4e801007387 */ /* 0x000fe80000100800 */
[----:B------:R-:W4:Y:S04]  /*c860*/  LDL.LU R223, [R1+0x284] ;  /* 0x0002840001df7983 */ /* 0x000f280000300800 */
[----:B------:R-:W4:Y:S04]  /*c870*/  LDL.LU R224, [R1+0x258] ;  /* 0x0002580001e07983 */ /* 0x000f280000300800 */
[----:B------:R-:W4:Y:S04]  /*c880*/  LDL.LU R239, [R1+0x27c] ;  /* 0x00027c0001ef7983 */ /* 0x000f280000300800 */
[----:B------:R-:W4:Y:S04]  /*c890*/  LDL.LU R240, [R1+0x250] ;  /* 0x0002500001f07983 */ /* 0x000f280000300800 */
[----:B------:R-:W4:Y:S04]  /*c8a0*/  LDL.LU R180, [R1+0x274] ;  /* 0x0002740001b47983 */ /* 0x000f280000300800 */
[----:B------:R-:W4:Y:S01]  /*c8b0*/  LDL.LU R181, [R1+0x248] ;  /* 0x0002480001b57983 */ /* 0x000f220000300800 */
[----:B------:R-:W-:-:S03]  /*c8c0*/  IADD3 R193, P5, R193, R166, RZ ;  /* 0x000000a6c1c17210 */ /* 0x000fc60007fbe0ff */
        /* <DEDUP_REMOVED lines=18> */
[----:B0-----:R-:W2:Y:S01]  /*c9f0*/  LDL.LU R248, [R1+0x208] ;  /* 0x0002080001f87983 */ /* 0x001ea20000300800 */
[----:B---3--:R-:W-:-:S05]  /*ca00*/  IADD3 R247, P6, R247, R166, RZ ;  /* 0x000000a6f7f77210 */ /* 0x008fca0007fde0ff */
[----:B------:R0:W-:Y:S04]  /*ca10*/  STL [R1+0x270], R247 ;  /* 0x000270f701007387 */ /* 0x0001e80000100800 */
[----:B0-----:R-:W3:Y:S01]  /*ca20*/  LDL.LU R247, [R1+0x22c] ;  /* 0x00022c0001f77983 */ /* 0x001ee20000300800 */
[----:B----4-:R-:W-:Y:S01]  /*ca30*/  IMAD.X R192, R192, 0x1, R165, P1 ;  /* 0x00000001c0c07824 */ /* 0x010fe200008e06a5 */
[----:B------:R-:W-:-:S04]  /*ca40*/  IADD3 R238, P1, R238, R166, RZ ;  /* 0x000000a6eeee7210 */ /* 0x000fc80007f3e0ff */
[----:B------:R0:W-:Y:S01]  /*ca50*/  STL [R1+0x294], R192 ;  /* 0x000294c001007387 */ /* 0x0001e20000100800 */
[--C-:B------:R-:W-:Y:S01]  /*ca60*/  IMAD.X R178, R178, 0x1, R165.reuse, P2 ;  /* 0x00000001b2b27824 */ /* 0x100fe200010e06a5 */
[----:B------:R-:W-:Y:S02]  /*ca70*/  IADD3 R179, P2, R179, R166, RZ ;  /* 0x000000a6b3b37210 */ /* 0x000fe40007f5e0ff */
[----:B0-----:R-:W4:Y:S01]  /*ca80*/  LDL.LU R192, [R1+0x200] ;  /* 0x0002000001c07983 */ /* 0x001f220000300800 */
        /* <DEDUP_REMOVED lines=36> */
[----:B------:R0:W-:Y:S04]  /*ccd0*/  STL [R1+0x218], R193 ;  /* 0x000218c101007387 */ /* 0x0001e80000100800 */
[----:B------:R-:W-:Y:S04]  /*cce0*/  STL [R1+0x220], R245 ;  /* 0x000220f501007387 */ /* 0x000fe80000100800 */
[----:B0-----:R-:W4:Y:S01]  /*ccf0*/  LDL.LU R193, [R1+0x224] ;  /* 0x0002240001c17983 */ /* 0x001f220000300800 */
[----:B------:R-:W-:-:S02]  /*cd00*/  IMAD.X R215, R215, 0x1, R165, P6 ;  /* 0x00000001d7d77824 */ /* 0x000fc400030e06a5 */
[----:B------:R-:W-:Y:S01]  /*cd10*/  IMAD.X R232, R232, 0x1, R165, P1 ;  /* 0x00000001e8e87824 */ /* 0x000fe200008e06a5 */
[-C--:B------:R-:W-:Y:S01]  /*cd20*/  IADD3 R230, P6, R230, R166.reuse, RZ ;  /* 0x000000a6e6e67210 */ /* 0x080fe20007fde0ff */
[----:B------:R-:W-:Y:S04]  /*cd30*/  STL [R1+0x244], R214 ;  /* 0x000244d601007387 */ /* 0x000fe80000100800 */
[----:B------:R-:W-:Y:S01]  /*cd40*/  STL [R1+0x23c], R215 ;  /* 0x00023cd701007387 */ /* 0x000fe20000100800 */
[----:B--2---:R-:W-:-:S05]  /*cd50*/  IADD3 R248, P1, R248, R166, RZ ;  /* 0x000000a6f8f87210 */ /* 0x004fca0007f3e0ff */
[----:B------:R0:W-:Y:S04]  /*cd60*/  STL [R1+0x208], R248 ;  /* 0x000208f801007387 */ /* 0x0001e80000100800 */
[----:B------:R-:W-:Y:S04]  /*cd70*/  STL [R1+0x210], R230 ;  /* 0x000210e601007387 */ /* 0x000fe80000100800 */
[----:B0-----:R-:W2:Y:S04]  /*cd80*/  LDL.LU R248, [R1+0x1f8] ;  /* 0x0001f80001f87983 */ /* 0x001ea80000300800 */
[----:B------:R-:W-:Y:S01]  /*cd90*/  STL [R1+0x234], R232 ;  /* 0x000234e801007387 */ /* 0x000fe20000100800 */
[----:B---3--:R-:W-:-:S05]  /*cda0*/  IMAD.X R247, R247, 0x1, R165, P2 ;  /* 0x00000001f7f77824 */ /* 0x008fca00010e06a5 */
[----:B------:R0:W-:Y:S04]  /*cdb0*/  STL [R1+0x22c], R247 ;  /* 0x00022cf701007387 */ /* 0x0001e80000100800 */
[----:B0-----:R-:W3:Y:S04]  /*cdc0*/  LDL.LU R247, [R1+0x21c] ;  /* 0x00021c0001f77983 */ /* 0x001ee80000300800 */
[----:B------:R-:W3:Y:S04]  /*cdd0*/  LDL.LU R237, [R1+0x1f0] ;  /* 0x0001f00001ed7983 */ /* 0x000ee80000300800 */
[----:B------:R-:W3:Y:S04]  /*cde0*/  LDL.LU R238, [R1+0x214] ;  /* 0x0002140001ee7983 */ /* 0x000ee80000300800 */
[----:B------:R-:W3:Y:S01]  /*cdf0*/  LDL.LU R178, [R1+0x1e8] ;  /* 0x0001e80001b27983 */ /* 0x000ee20000300800 */
[----:B----4-:R-:W-:-:S05]  /*ce00*/  IADD3 R192, P2, R192, R166, RZ ;  /* 0x000000a6c0c07210 */ /* 0x010fca0007f5e0ff */
        /* <DEDUP_REMOVED lines=21> */
[----:B------:R-:W4:Y:S01]  /*cf60*/  LDL.LU R230, [R1+0x1bc] ;  /* 0x0001bc0001e67983 */ /* 0x000f220000300800 */
[----:B------:R-:W-:-:S03]  /*cf70*/  IMAD.X R193, R193, 0x1, R165, P3 ;  /* 0x00000001c1c17824 */ /* 0x000fc600018e06a5 */
[----:B------:R-:W4:Y:S04]  /*cf80*/  LDL.LU R232, [R1+0x190] ;  /* 0x0001900001e87983 */ /* 0x000f280000300800 */
[----:B------:R0:W-:Y:S04]  /*cf90*/  STL [R1+0x224], R193 ;  /* 0x000224c101007387 */ /* 0x0001e80000100800 */
[----:B0-----:R-:W4:Y:S01]  /*cfa0*/  LDL.LU R193, [R1+0x1b4] ;  /* 0x0001b40001c17983 */ /* 0x001f220000300800 */
[----:B--2---:R-:W-:-:S05]  /*cfb0*/  IADD3 R248, P3, R248, R166, RZ ;  /* 0x000000a6f8f87210 */ /* 0x004fca0007f7e0ff */
[----:B------:R0:W-:Y:S04]  /*cfc0*/  STL [R1+0x1f8], R248 ;  /* 0x0001f8f801007387 */ /* 0x0001e80000100800 */
[----:B0-----:R-:W2:Y:S01]  /*cfd0*/  LDL.LU R248, [R1+0x188] ;  /* 0x0001880001f87983 */ /* 0x001ea20000300800 */
[----:B---3--:R-:W-:Y:S01]  /*cfe0*/  IMAD.X R247, R247, 0x1, R165, P4 ;  /* 0x00000001f7f77824 */ /* 0x008fe200020e06a5 */
[----:B------:R-:W-:-:S04]  /*cff0*/  IADD3 R237, P4, R237, R166, RZ ;  /* 0x000000a6eded7210 */ /* 0x000fc80007f9e0ff */
[----:B------:R0:W-:Y:S01]  /*d000*/  STL [R1+0x21c], R247 ;  /* 0x00021cf701007387 */ /* 0x0001e20000100800 */
[--C-:B------:R-:W-:Y:S01]  /*d010*/  IMAD.X R238, R238, 0x1, R165.reuse, P5 ;  /* 0x00000001eeee7824 */ /* 0x100fe200028e06a5 */
[----:B------:R-:W-:Y:S02]  /*d020*/  IADD3 R178, P5, R178, R166, RZ ;  /* 0x000000a6b2b27210 */ /* 0x000fe40007fbe0ff */
        /* <DEDUP_REMOVED lines=40> */
[----:B------:R0:W-:Y:S01]  /*d2b0*/  STL [R1+0x1c4], R192 ;  /* 0x0001c4c001007387 */ /* 0x0001e20000100800 */
[----:B------:R-:W-:-:S03]  /*d2c0*/  IMAD.X R230, R230, 0x1, R165, P4 ;  /* 0x00000001e6e67824 */ /* 0x000fc600020e06a5 */
[----:B------:R-:W-:Y:S04]  /*d2d0*/  STL [R1+0x1cc], R245 ;  /* 0x0001ccf501007387 */ /* 0x000fe80000100800 */
[----:B0-----:R-:W4:Y:S04]  /*d2e0*/  LDL.LU R192, [R1+0x180] ;  /* 0x0001800001c07983 */ /* 0x001f280000300800 */
[----:B------:R-:W-:Y:S01]  /*d2f0*/  STL [R1+0x1a0], R214 ;  /* 0x0001a0d601007387 */ /* 0x000fe20000100800 */
[----:B------:R-:W-:-:S03]  /*d300*/  IMAD.X R193, R193, 0x1, R165, P5 ;  /* 0x00000001c1c17824 */ /* 0x000fc600028e06a5 */
[----:B------:R-:W-:Y:S04]  /*d310*/  STL [R1+0x198], R215 ;  /* 0x000198d701007387 */ /* 0x000fe80000100800 */
[----:B------:R0:W-:Y:S04]  /*d320*/  STL [R1+0x1b4], R193 ;  /* 0x0001b4c101007387 */ /* 0x0001e80000100800 */
[----:B------:R-:W-:Y:S04]  /*d330*/  STL [R1+0x1bc], R230 ;  /* 0x0001bce601007387 */ /* 0x000fe80000100800 */
[----:B0-----:R-:W4:Y:S01]  /*d340*/  LDL.LU R193, [R1+0x1a4] ;  /* 0x0001a40001c17983 */ /* 0x001f220000300800 */
[----:B------:R-:W-:-:S05]  /*d350*/  IADD3 R232, P4, R232, R166, RZ ;  /* 0x000000a6e8e87210 */ /* 0x000fca0007f9e0ff */
[----:B------:R-:W-:Y:S01]  /*d360*/  STL [R1+0x190], R232 ;  /* 0x000190e801007387 */ /* 0x000fe20000100800 */
[----:B--2---:R-:W-:-:S05]  /*d370*/  IADD3 R248, P5, R248, R166, RZ ;  /* 0x000000a6f8f87210 */ /* 0x004fca0007fbe0ff */
[----:B------:R0:W-:Y:S04]  /*d380*/  STL [R1+0x188], R248 ;  /* 0x000188f801007387 */ /* 0x0001e80000100800 */
[----:B0-----:R-:W2:Y:S04]  /*d390*/  LDL.LU R248, [R1+0x178] ;  /* 0x0001780001f87983 */ /* 0x001ea80000300800 */
[----:B------:R-:W2:Y:S04]  /*d3a0*/  LDL.LU R237, [R1+0x19c] ;  /* 0x00019c0001ed7983 */ /* 0x000ea80000300800 */
[----:B------:R-:W2:Y:S04]  /*d3b0*/  LDL.LU R238, [R1+0x170] ;  /* 0x0001700001ee7983 */ /* 0x000ea80000300800 */
[----:B------:R-:W2:Y:S01]  /*d3c0*/  LDL.LU R178, [R1+0x194] ;  /* 0x0001940001b27983 */ /* 0x000ea20000300800 */
[----:B---3--:R-:W-:-:S05]  /*d3d0*/  IMAD.X R247, R247, 0x1, R165, P6 ;  /* 0x00000001f7f77824 */ /* 0x008fca00030e06a5 */
        /* <DEDUP_REMOVED lines=22> */
[----:B0-----:R-:W3:Y:S01]  /*d540*/  LDL.LU R247, [R1+0x13c] ;  /* 0x00013c0001f77983 */ /* 0x001ee20000300800 */
[----:B----4-:R-:W-:-:S05]  /*d550*/  IADD3 R192, P6, R192, R166, RZ ;  /* 0x000000a6c0c07210 */ /* 0x010fca0007fde0ff */
[----:B------:R0:W-:Y:S04]  /*d560*/  STL [R1+0x180], R192 ;  /* 0x000180c001007387 */ /* 0x0001e80000100800 */
[----:B0-----:R-:W4:Y:S01]  /*d570*/  LDL.LU R192, [R1+0x110] ;  /* 0x0001100001c07983 */ /* 0x001f220000300800 */
[----:B------:R-:W-:-:S05]  /*d580*/  IMAD.X R193, R193, 0x1, R165, P1 ;  /* 0x00000001c1c17824 */ /* 0x000fca00008e06a5 */
[----:B------:R0:W-:Y:S04]  /*d590*/  STL [R1+0x1a4], R193 ;  /* 0x0001a4c101007387 */ /* 0x0001e80000100800 */
[----:B0-----:R-:W4:Y:S01]  /*d5a0*/  LDL.LU R193, [R1+0x134] ;  /* 0x0001340001c17983 */ /* 0x001f220000300800 */
[----:B--2---:R-:W-:Y:S01]  /*d5b0*/  IADD3 R248, P1, R248, R166, RZ ;  /* 0x000000a6f8f87210 */ /* 0x004fe20007f3e0ff */
[----:B------:R-:W-:-:S04]  /*d5c0*/  IMAD.X R237, R237, 0x1, R165, P2 ;  /* 0x00000001eded7824 */ /* 0x000fc800010e06a5 */
[----:B------:R0:W-:Y:S01]  /*d5d0*/  STL [R1+0x178], R248 ;  /* 0x000178f801007387 */ /* 0x0001e20000100800 */
[-C--:B------:R-:W-:Y:S01]  /*d5e0*/  IADD3 R238, P2, R238, R166.reuse, RZ ;  /* 0x000000a6eeee7210 */ /* 0x080fe20007f5e0ff */
[--C-:B------:R-:W-:Y:S02]  /*d5f0*/  IMAD.X R178, R178, 0x1, R165.reuse, P3 ;  /* 0x00000001b2b27824 */ /* 0x100fe400018e06a5 */
[----:B0-----:R-:W2:Y:S04]  /*d600*/  LDL.LU R248, [R1+0x108] ;  /* 0x0001080001f87983 */ /* 0x001ea80000300800 */
[----:B------:R-:W-:Y:S04]  /*d610*/  STL [R1+0x19c], R237 ;  /* 0x00019ced01007387 */ /* 0x000fe80000100800 */
[----:B------:R-:W-:Y:S04]  /*d620*/  STL [R1+0x170], R238 ;  /* 0x000170ee01007387 */ /* 0x000fe80000100800 */
[----:B------:R-:W-:Y:S01]  /*d630*/  STL [R1+0x194], R178 ;  /* 0x000194b201007387 */ /* 0x000fe20000100800 */
[----:B---3--:R-:W-:Y:S01]  /*d640*/  IADD3 R179, P3, R179, R166, RZ ;  /* 0x000000a6b3b37210 */ /* 0x008fe20007f7e0ff */
        /* <DEDUP_REMOVED lines=41> */
[----:B----4-:R-:W-:-:S05]  /*d8e0*/  IADD3 R192, P2, R192, R166, RZ ;  /* 0x000000a6c0c07210 */ /* 0x010fca0007f5e0ff */
[----:B------:R0:W-:Y:S04]  /*d8f0*/  STL [R1+0x110], R192 ;  /* 0x000110c001007387 */ /* 0x0001e80000100800 */
[----:B------:R-:W-:Y:S04]  /*d900*/  STL [R1+0x118], R232 ;  /* 0x000118e801007387 */ /* 0x000fe80000100800 */
[----:B0-----:R-:W3:Y:S04]  /*d910*/  LDL.LU R192, [R1+0x12c] ;  /* 0x00012c0001c07983 */ /* 0x001ee80000300800 */
[----:B------:R-:W-:Y:S01]  /*d920*/  STL [R1+0x13c], R247 ;  /* 0x00013cf701007387 */ /* 0x000fe20000100800 */
[----:B------:R-:W-:-:S05]  /*d930*/  IMAD.X R193, R193, 0x1, R165, P3 ;  /* 0x00000001c1c17824 */ /* 0x000fca00018e06a5 */
[----:B------:R0:W-:Y:S04]  /*d940*/  STL [R1+0x134], R193 ;  /* 0x000134c101007387 */ /* 0x0001e80000100800 */
[----:B0-----:R-:W4:Y:S04]  /*d950*/  LDL.LU R193, [R1+0x100] ;  /* 0x0001000001c17983 */ /* 0x001f280000300800 */
[----:B------:R-:W4:Y:S04]  /*d960*/  LDL.LU R222, [R1+0x124] ;  /* 0x0001240001de7983 */ /* 0x000f280000300800 */
[----:B------:R-:W4:Y:S04]  /*d970*/  LDL.LU R237, [R1+0xf8] ;  /* 0x0000f80001ed7983 */ /* 0x000f280000300800 */
[----:B------:R-:W4:Y:S01]  /*d980*/  LDL.LU R238, [R1+0x11c] ;  /* 0x00011c0001ee7983 */ /* 0x000f220000300800 */
[----:B------:R-:W-:Y:S01]  /*d990*/  UMOV UR26, UR18 ;  /* 0x00000012001a7c82 */ /* 0x000fe20008000000 */
[----:B------:R-:W-:Y:S01]  /*d9a0*/  UMOV UR27, UR19 ;  /* 0x00000013001b7c82 */ /* 0x000fe20008000000 */
[----:B------:R-:W-:Y:S01]  /*d9b0*/  UMOV UR30, UR22 ;  /* 0x00000016001e7c82 */ /* 0x000fe20008000000 */
[----:B------:R-:W-:Y:S01]  /*d9c0*/  UMOV UR31, UR23 ;  /* 0x00000017001f7c82 */ /* 0x000fe20008000000 */
[----:B------:R-:W-:Y:S04]  /*d9d0*/  HGMMA.64x64x16.F32.BF16 R88, gdesc[UR24].tnspA, R88 ;  /* 0x20e00000185879f0 */ /* 0x000fe80008701858 */
[----:B------:R-:W-:Y:S01]  /*d9e0*/  HGMMA.64x64x16.F32.BF16 R56, gdesc[UR28].tnspA, R56 ;  /* 0x20e000001c3879f0 */ /* 0x000fe20008701838 */
[----:B--2---:R-:W-:-:S05]  /*d9f0*/  IADD3 R248, P3, R248, UR5, RZ ;  /* 0x00000005f8f87c10 */ /* 0x004fca000ff7e0ff */
        /* <DEDUP_REMOVED lines=24> */
[----:B0-----:R-:W2:Y:S01]  /*db80*/  LDL.LU R248, [R1+0x9c] ;  /* 0x00009c0001f87983 */ /* 0x001ea20000300800 */
[----:B---3--:R-:W-:-:S05]  /*db90*/  IMAD.X R192, R192, 0x1, R165, P4 ;  /* 0x00000001c0c07824 */ /* 0x008fca00020e06a5 */
[----:B------:R0:W-:Y:S04]  /*dba0*/  STL [R1+0x12c], R192 ;  /* 0x00012cc001007387 */ /* 0x0001e80000100800 */
[----:B0-----:R-:W3:Y:S01]  /*dbb0*/  LDL.LU R192, [R1+0x8c] ;  /* 0x00008c0001c07983 */ /* 0x001ee20000300800 */
[----:B----4-:R-:W-:-:S05]  /*dbc0*/  IADD3 R193, P4, R193, UR5, RZ ;  /* 0x00000005c1c17c10 */ /* 0x010fca000ff9e0ff */
[----:B------:R0:W-:Y:S04]  /*dbd0*/  STL [R1+0x100], R193 ;  /* 0x000100c101007387 */ /* 0x0001e80000100800 */
[----:B0-----:R-:W4:Y:S01]  /*dbe0*/  LDL.LU R193, [R1+0x68] ;  /* 0x0000680001c17983 */ /* 0x001f220000300800 */
[----:B------:R-:W-:Y:S01]  /*dbf0*/  UMOV UR34, UR10 ;  /* 0x0000000a00227c82 */ /* 0x000fe20008000000 */
[----:B------:R-:W-:Y:S02]  /*dc00*/  UMOV UR35, UR11 ;  /* 0x0000000b00237c82 */ /* 0x000fe40008000000 */
[----:B------:R-:W-:Y:S01]  /*dc10*/  HGMMA.64x64x16.F32.BF16 R56, gdesc[UR32].tnspA, R56 ;  /* 0x20e00000203879f0 */ /* 0x000fe20008701838 */
[----:B------:R-:W-:Y:S01]  /*dc20*/  UMOV UR38, UR14 ;  /* 0x0000000e00267c82 */ /* 0x000fe20008000000 */
[----:B------:R-:W-:Y:S01]  /*dc30*/  UMOV UR39, UR15 ;  /* 0x0000000f00277c82 */ /* 0x000fe20008000000 */
[--C-:B------:R-:W-:Y:S01]  /*dc40*/  IMAD.X R222, R222, 0x1, R165.reuse, P5 ;  /* 0x00000001dede7824 */ /* 0x100fe200028e06a5 */
[----:B------:R-:W-:Y:S01]  /*dc50*/  IADD3 R237, P5, R237, UR5, RZ ;  /* 0x00000005eded7c10 */ /* 0x000fe2000ffbe0ff */
[----:B------:R-:W-:-:S03]  /*dc60*/  IMAD.X R238, R238, 0x1, R165, P6 ;  /* 0x00000001eeee7824 */ /* 0x000fc600030e06a5 */
[----:B------:R-:W-:Y:S04]  /*dc70*/  STL [R1+0x124], R222 ;  /* 0x000124de01007387 */ /* 0x000fe80000100800 */
[----:B------:R-:W-:Y:S04]  /*dc80*/  STL [R1+0xf8], R237 ;  /* 0x0000f8ed01007387 */ /* 0x000fe80000100800 */
[----:B------:R-:W-:Y:S01]  /*dc90*/  STL [R1+0x11c], R238 ;  /* 0x00011cee01007387 */ /* 0x000fe20000100800 */
[----:B------:R-:W-:Y:S01]  /*dca0*/  HGMMA.64x64x16.F32.BF16 R56, gdesc[UR36].tnspA, R56 ;  /* 0x20e00000243879f0 */ /* 0x000fe20008701838 */
[----:B------:R-:W-:Y:S01]  /*dcb0*/  UMOV UR42, UR18 ;  /* 0x00000012002a7c82 */ /* 0x000fe20008000000 */
[----:B------:R-:W-:Y:S01]  /*dcc0*/  UMOV UR43, UR19 ;  /* 0x00000013002b7c82 */ /* 0x000fe20008000000 */
[----:B------:R-:W-:Y:S01]  /*dcd0*/  UMOV UR46, UR22 ;  /* 0x00000016002e7c82 */ /* 0x000fe20008000000 */
[----:B------:R-:W-:Y:S01]  /*dce0*/  UMOV UR47, UR23 ;  /* 0x00000017002f7c82 */ /* 0x000fe20008000000 */
[----:B--2---:R-:W-:Y:S01]  /*dcf0*/  IADD3 R178, P6, R178, UR5, RZ ;  /* 0x00000005b2b27c10 */ /* 0x004fe2000ffde0ff */
[----:B------:R-:W-:-:S04]  /*dd00*/  IMAD.X R179, R179, 0x1, R165, P1 ;  /* 0x00000001b3b37824 */ /* 0x000fc800008e06a5 */
[----:B------:R-:W-:Y:S01]  /*dd10*/  STL [R1+0xf0], R178 ;  /* 0x0000f0b201007387 */ /* 0x000fe20000100800 */
[----:B------:R-:W-:-:S03]  /*dd20*/  IADD3 R223, P1, R223, UR5, RZ ;  /* 0x00000005dfdf7c10 */ /* 0x000fc6000ff3e0ff */
[----:B------:R-:W-:Y:S01]  /*dd30*/  STL [R1+0x114], R179 ;  /* 0x000114b301007387 */ /* 0x000fe20000100800 */
[----:B------:R-:W-:-:S03]  /*dd40*/  IMAD.X R224, R224, 0x1, R165, P2 ;  /* 0x00000001e0e07824 */ /* 0x000fc600010e06a5 */
[----:B------:R-:W-:Y:S01]  /*dd50*/  STL [R1+0xe8], R223 ;  /* 0x0000e8df01007387 */ /* 0x000fe20000100800 */
[----:B------:R-:W-:-:S03]  /*dd60*/  IADD3 R239, P2, R239, UR5, RZ ;  /* 0x00000005efef7c10 */ /* 0x000fc6000ff5e0ff */
[----:B------:R-:W-:Y:S01]  /*dd70*/  STL [R1+0x10c], R224 ;  /* 0x00010ce001007387 */ /* 0x000fe20000100800 */
[----:B------:R-:W-:-:S03]  /*dd80*/  IADD3.X R240, R240, UR60, RZ, P3, !PT ;  /* 0x0000003cf0f07c10 */ /* 0x000fc60009ffe4ff */
[----:B------:R-:W-:Y:S01]  /*dd90*/  STL [R1+0xe0], R239 ;  /* 0x0000e0ef01007387 */ /* 0x000fe20000100800 */
[----:B------:R-:W-:Y:S01]  /*dda0*/  HGMMA.64x64x16.F32.BF16 R56, gdesc[UR40].tnspA, R56 ;  /* 0x20e00000283879f0 */ /* 0x000fe20008701838 */
[----:B------:R-:W-:Y:S02]  /*ddb0*/  IADD3 R180, P3, R180, UR5, RZ ;  /* 0x00000005b4b47c10 */ /* 0x000fe4000ff7e0ff */
[----:B------:R-:W-:Y:S01]  /*ddc0*/  STL [R1+0x104], R240 ;  /* 0x000104f001007387 */ /* 0x000fe20000100800 */
[----:B------:R-:W-:Y:S01]  /*ddd0*/  HGMMA.64x64x16.F32.BF16 R24, gdesc[UR44].tnspA, R24 ;  /* 0x20e000002c1879f0 */ /* 0x000fe20008701818 */
[----:B------:R-:W-:Y:S02]  /*dde0*/  IADD3.X R181, R181, UR60, RZ, P4, !PT ;  /* 0x0000003cb5b57c10 */ /* 0x000fe4000a7fe4ff */
[----:B------:R-:W-:Y:S01]  /*ddf0*/  STL [R1+0xd8], R180 ;  /* 0x0000d8b401007387 */ /* 0x000fe20000100800 */
[----:B------:R-:W-:-:S03]  /*de00*/  IADD3 R225, P4, R225, UR5, RZ ;  /* 0x00000005e1e17c10 */ /* 0x000fc6000ff9e0ff */
[----:B------:R-:W-:Y:S01]  /*de10*/  STL [R1+0xfc], R181 ;  /* 0x0000fcb501007387 */ /* 0x000fe20000100800 */
[----:B------:R-:W-:-:S03]  /*de20*/  IADD3.X R226, R226, UR60, RZ, P5, !PT ;  /* 0x0000003ce2e27c10 */ /* 0x000fc6000affe4ff */
        /* <DEDUP_REMOVED lines=27> */
[----:B------:R-:W-:Y:S02]  /*dfe0*/  IADD3.X R3, R3, UR60, RZ, P3, !PT ;  /* 0x0000003c03037c10 */ /* 0x000fe40009ffe4ff */
[----:B------:R-:W-:Y:S01]  /*dff0*/  IADD3.X R248, R248, UR60, RZ, P6, !PT ;  /* 0x0000003cf8f87c10 */ /* 0x000fe2000b7fe4ff */
[----:B------:R-:W-:Y:S01]  /*e000*/  STL [R1+0x8], R247 ;  /* 0x000008f701007387 */ /* 0x000fe20000100800 */
[----:B------:R-:W-:-:S03]  /*e010*/  IADD3.X R2, R2, UR60, RZ, P4, !PT ;  /* 0x0000003c02027c10 */ /* 0x000fc6000a7fe4ff */
[----:B------:R-:W-:Y:S01]  /*e020*/  STL [R1+0x9c], R248 ;  /* 0x00009cf801007387 */ /* 0x000fe20000100800 */
[----:B------:R-:W-:Y:S02]  /*e030*/  IADD3.X R0, R0, UR60, RZ, P5, !PT ;  /* 0x0000003c00007c10 */ /* 0x000fe4000affe4ff */
[----:B---3--:R-:W-:-:S05]  /*e040*/  IADD3.X R192, R192, UR60, RZ, P1, !PT ;  /* 0x0000003cc0c07c10 */ /* 0x008fca0008ffe4ff */
[----:B------:R-:W-:Y:S04]  /*e050*/  STL [R1+0x8c], R192 ;  /* 0x00008cc001007387 */ /* 0x000fe80000100800 */
[----:B------:R0:W-:Y:S01]  /*e060*/  STL [R1+0x58], R3 ;  /* 0x0000580301007387 */ /* 0x0001e20000100800 */
[----:B----4-:R-:W-:-:S05]  /*e070*/  IADD3.X R193, R193, UR60, RZ, P2, !PT ;  /* 0x0000003cc1c17c10 */ /* 0x010fca00097fe4ff */
[----:B------:R-:W-:Y:S04]  /*e080*/  STL [R1+0x68], R193 ;  /* 0x000068c101007387 */ /* 0x000fe80000100800 */
[----:B0-----:R0:W5:Y:S04]  /*e090*/  LDL.LU R3, [R1+0x568] ;  /* 0x0005680001037983 */ /* 0x0011680000300800 */
[----:B------:R1:W-:Y:S04]  /*e0a0*/  STL [R1+0x2c], R2 ;  /* 0x00002c0201007387 */ /* 0x0003e80000100800 */
[----:B-1----:R0:W5:Y:S04]  /*e0b0*/  LDL.LU R2, [R1+0x564] ;  /* 0x0005640001027983 */ /* 0x0021680000300800 */
[----:B------:R1:W-:Y:S04]  /*e0c0*/  STL [R1], R0 ;  /* 0x0000000001007387 */ /* 0x0003e80000100800 */
[----:B-1----:R0:W5:Y:S01]  /*e0d0*/  LDL.LU R0, [R1+0x560] ;  /* 0x0005600001007983 */ /* 0x0021620000300800 */
[----:B------:R-:W-:Y:S01]  /*e0e0*/  UMOV UR50, UR10 ;  /* 0x0000000a00327c82 */ /* 0x000fe20008000000 */
[----:B------:R-:W-:-:S02]  /*e0f0*/  UMOV UR51, UR11 ;  /* 0x0000000b00337c82 */ /* 0x000fc40008000000 */
[----:B------:R-:W-:Y:S01]  /*e100*/  HGMMA.64x64x16.F32.BF16 R24, gdesc[UR48].tnspA, R24 ;  /* 0x20e00000301879f0 */ /* 0x000fe20008701818 */
[----:B------:R-:W-:Y:S01]  /*e110*/  UMOV UR54, UR14 ;  /* 0x0000000e00367c82 */ /* 0x000fe20008000000 */
[----:B------:R-:W-:Y:S02]  /*e120*/  UMOV UR55, UR15 ;  /* 0x0000000f00377c82 */ /* 0x000fe40008000000 */
[----:B------:R-:W-:Y:S01]  /*e130*/  HGMMA.64x64x16.F32.BF16 R24, gdesc[UR52].tnspA, R24 ;  /* 0x20e00000341879f0 */ /* 0x000fe20008701818 */
[----:B------:R-:W-:Y:S01]  /*e140*/  UMOV UR58, UR18 ;  /* 0x00000012003a7c82 */ /* 0x000fe20008000000 */
[----:B------:R-:W-:Y:S01]  /*e150*/  UMOV UR59, UR19 ;  /* 0x00000013003b7c82 */ /* 0x000fe20008000000 */
[----:B------:R-:W-:Y:S01]  /*e160*/  IADD3 R188, P0, R188, R166, RZ ;  /* 0x000000a6bcbc7210 */ /* 0x000fe20007f1e0ff */
[----:B------:R-:W-:Y:S01]  /*e170*/  VIADD R6, R6, 0x1 ;  /* 0x0000000106067836 */ /* 0x000fe20000000000 */
[----:B------:R-:W-:Y:S02]  /*e180*/  IADD3 R243, P6, R243, UR5, RZ ;  /* 0x00000005f3f37c10 */ /* 0x000fe4000ffde0ff */
[----:B------:R-:W-:Y:S01]  /*e190*/  IADD3 R229, P1, R229, UR5, RZ ;  /* 0x00000005e5e57c10 */ /* 0x000fe2000ff3e0ff */
[----:B------:R-:W-:Y:S01]  /*e1a0*/  IMAD.X R189, R189, 0x1, R165, P0 ;  /* 0x00000001bdbd7824 */ /* 0x000fe200000e06a5 */
[----:B------:R-:W-:-:S02]  /*e1b0*/  IADD3 R164, P2, R164, UR5, RZ ;  /* 0x00000005a4a47c10 */ /* 0x000fc4000ff5e0ff */
[----:B------:R-:W-:Y:S02]  /*e1c0*/  IADD3 R163, P3, R163, UR5, RZ ;  /* 0x00000005a3a37c10 */ /* 0x000fe4000ff7e0ff */
[----:B------:R-:W-:Y:S01]  /*e1d0*/  IADD3 R162, P4, R162, UR5, RZ ;  /* 0x00000005a2a27c10 */ /* 0x000fe2000ff9e0ff */
[----:B------:R-:W-:Y:S01]  /*e1e0*/  HGMMA.64x64x16.F32.BF16 R24, gdesc[UR56].tnspA, R24, gsb0 ;  /* 0x20e00000381879f0 */ /* 0x000fe20008001818 */
[----:B------:R-:W-:Y:S02]  /*e1f0*/  ISETP.NE.U32.AND P0, PT, R6, R167, PT ;  /* 0x000000a70600720c */ /* 0x000fe40003f05070 */
[----:B------:R-:W-:Y:S02]  /*e200*/  IADD3.X R231, R231, UR60, RZ, P6, !PT ;  /* 0x0000003ce7e77c10 */ /* 0x000fe4000b7fe4ff */
[----:B------:R-:W-:Y:S02]  /*e210*/  IADD3.X R219, R219, UR60, RZ, P1, !PT ;  /* 0x0000003cdbdb7c10 */ /* 0x000fe40008ffe4ff */
[----:B------:R-:W-:-:S02]  /*e220*/  IADD3.X R19, R19, UR60, RZ, P2, !PT ;  /* 0x0000003c13137c10 */ /* 0x000fc400097fe4ff */
[----:B------:R-:W-:Y:S02]  /*e230*/  IADD3.X R17, R17, UR60, RZ, P3, !PT ;  /* 0x0000003c11117c10 */ /* 0x000fe40009ffe4ff */
[----:B------:R-:W-:Y:S02]  /*e240*/  IADD3.X R15, R15, UR60, RZ, P4, !PT ;  /* 0x0000003c0f0f7c10 */ /* 0x000fe4000a7fe4ff */
[----:B------:R-:W-:Y:S02]  /*e250*/  IADD3 R161, P5, R161, UR5, RZ ;  /* 0x00000005a1a17c10 */ /* 0x000fe4000ffbe0ff */
[----:B------:R-:W-:Y:S02]  /*e260*/  IADD3 R160, P6, R160, UR5, RZ ;  /* 0x00000005a0a07c10 */ /* 0x000fe4000ffde0ff */
[----:B------:R-:W-:Y:S02]  /*e270*/  IADD3 R159, P1, R159, UR5, RZ ;  /* 0x000000059f9f7c10 */ /* 0x000fe4000ff3e0ff */
[----:B------:R-:W-:-:S02]  /*e280*/  IADD3 R158, P2, R158, UR5, RZ ;  /* 0x000000059e9e7c10 */ /* 0x000fc4000ff5e0ff */
[----:B------:R-:W-:Y:S02]  /*e290*/  IADD3 R157, P3, R157, UR5, RZ ;  /* 0x000000059d9d7c10 */ /* 0x000fe4000ff7e0ff */
[----:B------:R-:W-:Y:S02]  /*e2a0*/  IADD3 R156, P4, R156, UR5, RZ ;  /* 0x000000059c9c7c10 */ /* 0x000fe4000ff9e0ff */
[----:B------:R-:W-:Y:S02]  /*e2b0*/  IADD3.X R13, R13, UR60, RZ, P5, !PT ;  /* 0x0000003c0d0d7c10 */ /* 0x000fe4000affe4ff */
        /* <DEDUP_REMOVED lines=16> */
[----:B------:R-:W-:Y:S01]  /*e3c0*/  IADD3.X R14, R14, UR60, RZ, P4, !PT ;  /* 0x0000003c0e0e7c10 */ /* 0x000fe2000a7fe4ff */
[----:B------:R-:W-:Y:S02]  /*e3d0*/  WARPGROUP.DEPBAR.LE gsb0, 0x0 ;  /* 0x00008000000079c5 */ /* 0x000fe40000010000 */
[----:B0-----:R-:W-:Y:S05]  /*e3e0*/  @P0 BRA `(.L_x_1) ;  /* 0xffffff6800fc0947 */ /* 0x001fea000383ffff */
[----:B------:R-:W-:Y:S02]  /*e3f0*/  F2FP.BF16.F32.PACK_AB R7, R55, R119 ;  /* 0x000000773707723e */ /* 0x000fe400000010ff */
[----:B------:R-:W-:Y:S02]  /*e400*/  F2FP.BF16.F32.PACK_AB R119, R54, R118 ;  /* 0x000000763677723e */ /* 0x000fe400000010ff */
[----:B------:R-:W-:Y:S02]  /*e410*/  F2FP.BF16.F32.PACK_AB R118, R52, R116 ;  /* 0x000000743476723e */ /* 0x000fe400000010ff */
[----:B------:R-:W-:Y:S02]  /*e420*/  F2FP.BF16.F32.PACK_AB R116, R84, R148 ;  /* 0x000000945474723e */ /* 0x000fe400000010ff */
[----:B------:R-:W-:Y:S02]  /*e430*/  F2FP.BF16.F32.PACK_AB R6, R53, R117 ;  /* 0x000000753506723e */ /* 0x000fe400000010ff */
[----:B------:R-:W-:-:S02]  /*e440*/  F2FP.BF16.F32.PACK_AB R84, R81, R145 ;  /* 0x000000915154723e */ /* 0x000fc400000010ff */
        /* <DEDUP_REMOVED lines=57> */
[----:B------:R-:W-:-:S07]  /*e7e0*/  F2FP.BF16.F32.PACK_AB R12, R56, R120 ;  /* 0x00000078380c723e */ /* 0x000fce00000010ff */
.L_x_0:
[----:B------:R-:W0:Y:S01]  /*e7f0*/  S2R R10, SR_TID.X ;  /* 0x00000000000a7919 */ /* 0x000e220000002100 */
[----:B------:R-:W-:Y:S01]  /*e800*/  ULDC.64 UR8, c[0x0][0x228] ;  /* 0x00008a0000087ab9 */ /* 0x000fe20000000a00 */
[C---:B-----5:R-:W-:Y:S01]  /*e810*/  VIADD R24, R2.reuse, 0x3f ;  /* 0x0000003f02187836 */ /* 0x060fe20000000000 */
[----:B------:R-:W1:Y:S01]  /*e820*/  LDC R57, c[0x0][0x244] ;  /* 0x00009100ff397b82 */ /* 0x000e620000000800 */
[----:B------:R-:W-:Y:S01]  /*e830*/  VIADD R25, R2, 0x1 ;  /* 0x0000000102197836 */ /* 0x000fe20000000000 */
[----:B------:R-:W-:Y:S01]  /*e840*/  ULDC.64 UR10, c[0x0][0x220] ;  /* 0x00008800000a7ab9 */ /* 0x000fe20000000a00 */
[----:B------:R-:W-:Y:S01]  /*e850*/  ISETP.GE.AND P3, PT, R0, UR8, PT ;  /* 0x0000000800007c0c */ /* 0x000fe2000bf66270 */
[----:B------:R-:W-:-:S04]  /*e860*/  ULDC UR5, c[0x0][0x228] ;  /* 0x00008a0000057ab9 */ /* 0x000fc80000000800 */
[----:B------:R-:W-:Y:S01]  /*e870*/  BAR.SYNC.DEFER_BLOCKING 0x0 ;  /* 0x0000000000007b1d */ /* 0x000fe20000010000 */
[----:B------:R-:W-:Y:S02]  /*e880*/  ISETP.GE.AND P2, PT, R24, UR9, PT ;  /* 0x0000000918007c0c */ /* 0x000fe4000bf46270 */
[----:B------:R-:W-:Y:S02]  /*e890*/  ISETP.GE.AND P1, PT, R25, UR9, PT ;  /* 0x0000000919007c0c */ /* 0x000fe4000bf26270 */
[----:B------:R-:W-:Y:S01]  /*e8a0*/  ISETP.LT.AND P3, PT, R2, UR9, !P3 ;  /* 0x0000000902007c0c */ /* 0x000fe2000df61270 */
[----:B-1----:R-:W-:-:S04]  /*e8b0*/  IMAD R53, R0, R57, RZ ;  /* 0x0000003900357224 */ /* 0x002fc800078e02ff */
[----:B------:R-:W-:Y:S01]  /*e8c0*/  IMAD R57, R57, 0x80, R53 ;  /* 0x0000008039397824 */ /* 0x000fe200078e0235 */
[C---:B0-----:R-:W-:Y:S01]  /*e8d0*/  LOP3.LUT R52, R10.reuse, 0x7f, RZ, 0xc0, !PT ;  /* 0x0000007f0a347812 */ /* 0x041fe200078ec0ff */
[C---:B------:R-:W-:Y:S01]  /*e8e0*/  IMAD.SHL.U32 R9, R10.reuse, 0x40, RZ ;  /* 0x000000400a097824 */ /* 0x040fe200078e00ff */
[----:B------:R-:W-:Y:S01]  /*e8f0*/  LEA R54, P4, R53, UR10, 0x1 ;  /* 0x0000000a35367c11 */ /* 0x000fe2000f8808ff */
[----:B------:R-:W-:Y:S01]  /*e900*/  IMAD.SHL.U32 R8, R10, 0x10, RZ ;  /* 0x000000100a087824 */ /* 0x000fe200078e00ff */
[----:B------:R-:W-:Y:S02]  /*e910*/  LEA R52, R52, UR4, 0x4 ;  /* 0x0000000434347c11 */ /* 0x000fe4000f8e20ff */
[----:B------:R-:W-:Y:S01]  /*e920*/  LOP3.LUT R11, R9, 0x400, RZ, 0xc0, !PT ;  /* 0x00000400090b7812 */ /* 0x000fe200078ec0ff */
[----:B------:R-:W-:Y:S01]  /*e930*/  IMAD.SHL.U32 R9, R10, 0x8, RZ ;  /* 0x000000080a097824 */ /* 0x000fe200078e00ff */
[----:B------:R-:W-:Y:S01]  /*e940*/  LOP3.LUT R8, R8, 0xf0, RZ, 0xc0, !PT ;  /* 0x000000f008087812 */ /* 0x000fe200078ec0ff */
[C---:B------:R-:W-:Y:S01]  /*e950*/  VIADD R10, R2.reuse, 0x3 ;  /* 0x00000003020a7836 */ /* 0x040fe20000000000 */
[----:B------:R-:W-:Y:S01]  /*e960*/  LEA R56, P6, R57, UR10, 0x1 ;  /* 0x0000000a39387c11 */ /* 0x000fe2000f8c08ff */
[----:B------:R-:W-:Y:S01]  /*e970*/  ULDC UR10, c[0x0][0x228] ;  /* 0x00008a00000a7ab9 */ /* 0x000fe20000000800 */
[----:B------:R-:W-:Y:S01]  /*e980*/  IADD3 R8, R11, UR4, R8 ;  /* 0x000000040b087c10 */ /* 0x000fe2000fffe008 */
[----:B------:R-:W-:Y:S01]  /*e990*/  VIADD R11, R2, 0x2 ;  /* 0x00000002020b7836 */ /* 0x000fe20000000000 */
[----:B------:R-:W-:Y:S01]  /*e9a0*/  LOP3.LUT R9, R9, 0x300, RZ, 0xc0, !PT ;  /* 0x0000030009097812 */ /* 0x000fe200078ec0ff */
[----:B------:R-:W-:Y:S01]  /*e9b0*/  ULDC UR4, c[0x0][0x248] ;  /* 0x0000920000047ab9 */ /* 0x000fe20000000800 */
[----:B------:R-:W-:-:S02]  /*e9c0*/  ISETP.GE.AND P0, PT, R10, UR9, PT ;  /* 0x000000090a007c0c */ /* 0x000fc4000bf06270 */
[----:B------:R-:W-:Y:S01]  /*e9d0*/  ISETP.GE.AND P5, PT, R11, UR9, PT ;  /* 0x000000090b007c0c */ /* 0x000fe2000bfa6270 */
[----:B------:R-:W-:Y:S01]  /*e9e0*/  IMAD.IADD R88, R9, 0x1, R8 ;  /* 0x0000000109587824 */ /* 0x000fe200078e0208 */
[----:B------:R-:W-:Y:S01]  /*e9f0*/  LEA.HI.X.SX32 R55, R53, UR11, 0x1, P4 ;  /* 0x0000000b35377c11 */ /* 0x000fe2000a0f0eff */
[C---:B------:R-:W-:Y:S01]  /*ea00*/  IMAD R53, R2.reuse, UR4, RZ ;  /* 0x0000000402357c24 */ /* 0x040fe2000f8e02ff */
[----:B------:R-:W-:Y:S02]  /*ea10*/  ISETP.GE.AND P4, PT, R2, UR9, PT ;  /* 0x0000000902007c0c */ /* 0x000fe4000bf86270 */
[----:B------:R-:W-:Y:S01]  /*ea20*/  STSM.16.M88.4 [R88], R12 ;  /* 0x0000000c58007844 */ /* 0x000fe20000000200 */
[----:B------:R-:W-:Y:S01]  /*ea30*/  LEA.HI.X.SX32 R57, R57, UR11, 0x1, P6 ;  /* 0x0000000b39397c11 */ /* 0x000fe2000b0f0eff */
[----:B------:R-:W-:Y:S01]  /*ea40*/  IMAD.WIDE R58, R53, 0x2, R54 ;  /* 0x00000002353a7825 */ /* 0x000fe200078e0236 */
[----:B------:R-:W-:Y:S01]  /*ea50*/  BAR.SYNC.DEFER_BLOCKING 0x0 ;  /* 0x0000000000007b1d */ /* 0x000fe20000010000 */
[----:B------:R-:W-:-:S02]  /*ea60*/  ISETP.LT.AND P6, PT, R3, UR8, !P4 ;  /* 0x0000000803007c0c */ /* 0x000fc4000e7c1270 */
[----:B------:R-:W-:Y:S02]  /*ea70*/  ISETP.LT.AND P4, PT, R0, UR8, !P1 ;  /* 0x0000000800007c0c */ /* 0x000fe4000cf81270 */
[----:B------:R-:W-:Y:S01]  /*ea80*/  ISETP.LT.AND P1, PT, R3, UR8, !P1 ;  /* 0x0000000803007c0c */ /* 0x000fe2000cf21270 */
[----:B------:R-:W-:Y:S01]  /*ea90*/  ULDC UR11, c[0x0][0x228] ;  /* 0x00008a00000b7ab9 */ /* 0x000fe20000000800 */
[----:B------:R-:W0:Y:S01]  /*eaa0*/  LDS.128 R72, [R52] ;  /* 0x0000000034487984 */ /* 0x000e220000000c00 */
[----:B------:R-:W-:Y:S06]  /*eab0*/  BAR.SYNC.DEFER_BLOCKING 0x0 ;  /* 0x0000000000007b1d */ /* 0x000fec0000010000 */
[----:B------:R-:W-:Y:S02]  /*eac0*/  STSM.16.M88.4 [R88], R16 ;  /* 0x0000001058007844 */ /* 0x000fe40000000200 */
[----:B------:R-:W-:Y:S06]  /*ead0*/  BAR.SYNC.DEFER_BLOCKING 0x0 ;  /* 0x0000000000007b1d */ /* 0x000fec0000010000 */
[----:B------:R-:W1:Y:S02]  /*eae0*/  LDS.128 R68, [R52] ;  /* 0x0000000034447984 */ /* 0x000e640000000c00 */
[----:B------:R-:W-:Y:S06]  /*eaf0*/  BAR.SYNC.DEFER_BLOCKING 0x0 ;  /* 0x0000000000007b1d */ /* 0x000fec0000010000 */
[----:B------:R-:W-:Y:S02]  /*eb00*/  STSM.16.M88.4 [R88], R20 ;  /* 0x0000001458007844 */ /* 0x000fe40000000200 */
[----:B------:R-:W-:Y:S06]  /*eb10*/  BAR.SYNC.DEFER_BLOCKING 0x0 ;  /* 0x0000000000007b1d */ /* 0x000fec0000010000 */
[----:B------:R-:W2:Y:S02]  /*eb20*/  LDS.128 R64, [R52] ;  /* 0x0000000034407984 */ /* 0x000ea40000000c00 */
[----:B------:R-:W-:Y:S06]  /*eb30*/  BAR.SYNC.DEFER_BLOCKING 0x0 ;  /* 0x0000000000007b1d */ /* 0x000fec0000010000 */
[----:B------:R-:W-:Y:S02]  /*eb40*/  STSM.16.M88.4 [R88], R32 ;  /* 0x0000002058007844 */ /* 0x000fe40000000200 */
[----:B------:R-:W-:Y:S06]  /*eb50*/  BAR.SYNC.DEFER_BLOCKING 0x0 ;  /* 0x0000000000007b1d */ /* 0x000fec0000010000 */
[----:B------:R-:W3:Y:S02]  /*eb60*/  LDS.128 R60, [R52] ;  /* 0x00000000343c7984 */ /* 0x000ee40000000c00 */
[----:B------:R-:W-:Y:S06]  /*eb70*/  BAR.SYNC.DEFER_BLOCKING 0x0 ;  /* 0x0000000000007b1d */ /* 0x000fec0000010000 */
[----:B------:R-:W-:Y:S02]  /*eb80*/  STSM.16.M88.4 [R88], R96 ;  /* 0x0000006058007844 */ /* 0x000fe40000000200 */
[----:B------:R-:W-:Y:S06]  /*eb90*/  BAR.SYNC.DEFER_BLOCKING 0x0 ;  /* 0x0000000000007b1d */ /* 0x000fec0000010000 */
[----:B------:R-:W4:Y:S02]  /*eba0*/  LDS.128 R16, [R52] ;  /* 0x0000000034107984 */ /* 0x000f240000000c00 */
        /* <DEDUP_REMOVED lines=17> */
[----:B------:R0:W-:Y:S02]  /*ecc0*/  STSM.16.M88.4 [R88], R76 ;  /* 0x0000004c58007844 */ /* 0x0001e40000000200 */
[----:B------:R-:W-:Y:S01]  /*ecd0*/  BAR.SYNC.DEFER_BLOCKING 0x0 ;  /* 0x0000000000007b1d */ /* 0x000fe20000010000 */
[----:B0-----:R-:W-:Y:S01]  /*ece0*/  IMAD.WIDE R76, R53, 0x2, R56 ;  /* 0x00000002354c7825 */ /* 0x001fe200078e0238 */
[----:B------:R-:W-:-:S04]  /*ecf0*/  PRMT R79, R72, 0x7632, R79 ;  /* 0x00007632484f7816 */ /* 0x000fc8000000004f */
[----:B------:R-:W0:Y:S02]  /*ed00*/  LDS.128 R28, [R52] ;  /* 0x00000000341c7984 */ /* 0x000e240000000c00 */
[----:B------:R-:W-:Y:S06]  /*ed10*/  BAR.SYNC.DEFER_BLOCKING 0x0 ;  /* 0x0000000000007b1d */ /* 0x000fec0000010000 */
[----:B------:R-:W-:Y:S02]  /*ed20*/  STSM.16.M88.4 [R88], R44 ;  /* 0x0000002c58007844 */ /* 0x000fe40000000200 */
[----:B------:R-:W-:Y:S06]  /*ed30*/  BAR.SYNC.DEFER_BLOCKING 0x0 ;  /* 0x0000000000007b1d */ /* 0x000fec0000010000 */
[----:B------:R-:W-:Y:S02]  /*ed40*/  LDS.128 R32, [R52] ;  /* 0x0000000034207984 */ /* 0x000fe40000000c00 */
[----:B------:R-:W-:Y:S06]  /*ed50*/  BAR.SYNC.DEFER_BLOCKING 0x0 ;  /* 0x0000000000007b1d */ /* 0x000fec0000010000 */
[----:B------:R1:W-:Y:S02]  /*ed60*/  STSM.16.M88.4 [R88], R80 ;  /* 0x0000005058007844 */ /* 0x0003e40000000200 */
[----:B------:R-:W-:Y:S01]  /*ed70*/  BAR.SYNC.DEFER_BLOCKING 0x0 ;  /* 0x0000000000007b1d */ /* 0x000fe20000010000 */
[----:B-1----:R-:W-:-:S02]  /*ed80*/  VIADD R81, R53, UR4 ;  /* 0x0000000435517c36 */ /* 0x002fc40008000000 */
[----:B------:R-:W-:Y:S02]  /*ed90*/  VIADD R53, R2, 0x4 ;  /* 0x0000000402357836 */ /* 0x000fe40000000000 */
[C---:B------:R-:W-:Y:S01]  /*eda0*/  VIADD R83, R81.reuse, UR4 ;  /* 0x0000000451537c36 */ /* 0x040fe20008000000 */
[----:B------:R-:W1:Y:S02]  /*edb0*/  LDS.128 R36, [R52] ;  /* 0x0000000034247984 */ /* 0x000e640000000c00 */
[----:B------:R-:W-:Y:S06]  /*edc0*/  BAR.SYNC.DEFER_BLOCKING 0x0 ;  /* 0x0000000000007b1d */ /* 0x000fec0000010000 */
[----:B------:R-:W-:Y:S02]  /*edd0*/  STSM.16.M88.4 [R88], R48 ;  /* 0x0000003058007844 */ /* 0x000fe40000000200 */
[----:B------:R-:W-:Y:S06]  /*ede0*/  BAR.SYNC.DEFER_BLOCKING 0x0 ;  /* 0x0000000000007b1d */ /* 0x000fec0000010000 */
        /* <DEDUP_REMOVED lines=8> */
[----:B------:R-:W-:Y:S02]  /*ee70*/  LDS.128 R48, [R52] ;  /* 0x0000000034307984 */ /* 0x000fe40000000c00 */
[----:B------:R-:W-:Y:S06]  /*ee80*/  BAR.SYNC.DEFER_BLOCKING 0x0 ;  /* 0x0000000000007b1d */ /* 0x000fec0000010000 */
[----:B------:R2:W-:Y:S02]  /*ee90*/  STSM.16.M88.4 [R88], R4 ;  /* 0x0000000458007844 */ /* 0x0005e40000000200 */
[----:B------:R-:W-:Y:S01]  /*eea0*/  BAR.SYNC.DEFER_BLOCKING 0x0 ;  /* 0x0000000000007b1d */ /* 0x000fe20000010000 */
[----:B--2---:R-:W-:-:S04]  /*eeb0*/  IMAD.WIDE R4, R81, 0x2, R56 ;  /* 0x0000000251047825 */ /* 0x004fc800078e0238 */
[----:B------:R-:W-:Y:S01]  /*eec0*/  IMAD.WIDE R6, R83, 0x2, R54 ;  /* 0x0000000253067825 */ /* 0x000fe200078e0236 */
[----:B------:R2:W-:Y:S01]  /*eed0*/  @P3 STG.E.U16 desc[UR6][R58.64], R72 ;  /* 0x000000483a003986 */ /* 0x0005e2000c101506 */
[----:B------:R-:W-:Y:S02]  /*eee0*/  ISETP.GE.AND P3, PT, R53, UR9, PT ;  /* 0x0000000935007c0c */ /* 0x000fe4000bf66270 */
[----:B------:R-:W-:Y:S01]  /*eef0*/  VIADD R53, R2, 0x5 ;  /* 0x0000000502357836 */ /* 0x000fe20000000000 */
[----:B------:R3:W-:Y:S01]  /*ef00*/  @P6 STG.E.U16 desc[UR6][R76.64], R79 ;  /* 0x0000004f4c006986 */ /* 0x0007e2000c101506 */
[----:B------:R-:W-:Y:S02]  /*ef10*/  ISETP.LT.AND P6, PT, R0, UR8, !P5 ;  /* 0x0000000800007c0c */ /* 0x000fe4000efc1270 */
[----:B------:R-:W-:Y:S01]  /*ef20*/  ISETP.LT.AND P5, PT, R3, UR8, !P5 ;  /* 0x0000000803007c0c */ /* 0x000fe2000efa1270 */
[----:B--2---:R-:W-:Y:S01]  /*ef30*/  IMAD.WIDE R58, R83, 0x2, R56 ;  /* 0x00000002533a7825 */ /* 0x004fe200078e0238 */
[----:B------:R-:W-:-:S03]  /*ef40*/  PRMT R72, R73, 0x7632, R72 ;  /* 0x0000763249487816 */ /* 0x000fc60000000048 */
[----:B---3--:R-:W-:Y:S01]  /*ef50*/  IMAD.WIDE R78, R81, 0x2, R54 ;  /* 0x00000002514e7825 */ /* 0x008fe200078e0236 */
[----:B------:R-:W-:-:S03]  /*ef60*/  PRMT R77, R68, 0x7632, R77 ;  /* 0x00007632444d7816 */ /* 0x000fc6000000004d */
[----:B------:R-:W-:Y:S01]  /*ef70*/  VIADD R83, R83, UR4 ;  /* 0x0000000453537c36 */ /* 0x000fe20008000000 */
[----:B------:R2:W-:Y:S01]  /*ef80*/  @P4 STG.E.U16 desc[UR6][R78.64], R68 ;  /* 0x000000444e004986 */ /* 0x0005e2000c101506 */
[----:B------:R-:W-:Y:S01]  /*ef90*/  ISETP.GE.AND P4, PT, R53, UR9, PT ;  /* 0x0000000935007c0c */ /* 0x000fe2000bf86270 */
[----:B------:R-:W-:Y:S02]  /*efa0*/  VIADD R53, R2, 0x7 ;  /* 0x0000000702357836 */ /* 0x000fe40000000000 */
[----:B------:R3:W-:Y:S01]  /*efb0*/  @P1 STG.E.U16 desc[UR6][R4.64], R77 ;  /* 0x0000004d04001986 */ /* 0x0007e2000c101506 */
[C---:B------:R-:W-:Y:S02]  /*efc0*/  ISETP.LT.AND P1, PT, R0.reuse, UR8, !P0 ;  /* 0x0000000800007c0c */ /* 0x040fe4000c721270 */
[----:B------:R-:W-:Y:S01]  /*efd0*/  ISETP.LT.AND P0, PT, R3, UR8, !P0 ;  /* 0x0000000803007c0c */ /* 0x000fe2000c701270 */
[----:B------:R-:W-:Y:S04]  /*efe0*/  @P6 STG.E.U16 desc[UR6][R6.64], R73 ;  /* 0x0000004906006986 */ /* 0x000fe8000c101506 */
[----:B------:R4:W-:Y:S01]  /*eff0*/  @P5 STG.E.U16 desc[UR6][R58.64], R72 ;  /* 0x000000483a005986 */ /* 0x0009e2000c101506 */
[----:B------:R-:W-:Y:S01]  /*f000*/  ISETP.LT.AND P5, PT, R0, UR8, !P3 ;  /* 0x0000000800007c0c */ /* 0x000fe2000dfa1270 */
[----:B--2---:R-:W-:Y:S01]  /*f010*/  VIADD R79, R83, UR4 ;  /* 0x00000004534f7c36 */ /* 0x004fe20008000000 */
[----:B------:R-:W-:Y:S01]  /*f020*/  ISETP.LT.AND P3, PT, R3, UR8, !P3 ;  /* 0x0000000803007c0c */ /* 0x000fe2000df61270 */
[----:B---3--:R-:W-:-:S04]  /*f030*/  IMAD.WIDE R76, R83, 0x2, R54 ;  /* 0x00000002534c7825 */ /* 0x008fc800078e0236 */
[----:B------:R-:W-:Y:S01]  /*f040*/  IMAD.WIDE R4, R83, 0x2, R56 ;  /* 0x0000000253047825 */ /* 0x000fe200078e0238 */
[----:B------:R-:W-:Y:S01]  /*f050*/  @P1 STG.E.U16 desc[UR6][R76.64], R69 ;  /* 0x000000454c001986 */ /* 0x000fe2000c101506 */
[----:B------:R-:W-:Y:S02]  /*f060*/  ISETP.GE.AND P1, PT, R53, UR9, PT ;  /* 0x0000000935007c0c */ /* 0x000fe4000bf26270 */
[----:B----4-:R-:W-:Y:S01]  /*f070*/  PRMT R59, R69, 0x7632, R59 ;  /* 0x00007632453b7816 */ /* 0x010fe2000000003b */
[----:B------:R-:W-:Y:S02]  /*f080*/  VIADD R68, R2, 0x6 ;  /* 0x0000000602447836 */ /* 0x000fe40000000000 */
[----:B------:R-:W-:Y:S02]  /*f090*/  IMAD.WIDE R6, R79, 0x2, R54 ;  /* 0x000000024f067825 */ /* 0x000fe400078e0236 */
[----:B------:R2:W-:Y:S01]  /*f0a0*/  @P0 STG.E.U16 desc[UR6][R4.64], R59 ;  /* 0x0000003b04000986 */ /* 0x0005e2000c101506 */
[----:B------:R-:W-:Y:S01]  /*f0b0*/  ISETP.LT.AND P0, PT, R0, UR8, !P4 ;  /* 0x0000000800007c0c */ /* 0x000fe2000e701270 */
[----:B------:R-:W-:Y:S01]  /*f0c0*/  VIADD R72, R2, 0x8 ;  /* 0x0000000802487836 */ /* 0x000fe20000000000 */
[----:B------:R-:W-:Y:S01]  /*f0d0*/  ISETP.LT.AND P4, PT, R3, UR8, !P4 ;  /* 0x0000000803007c0c */ /* 0x000fe2000e781270 */
[----:B------:R3:W-:Y:S01]  /*f0e0*/  @P5 STG.E.U16 desc[UR6][R6.64], R74 ;  /* 0x0000004a06005986 */ /* 0x0007e2000c101506 */
[----:B------:R-:W-:Y:S01]  /*f0f0*/  ISETP.GE.AND P6, PT, R68, UR9, PT ;  /* 0x0000000944007c0c */ /* 0x000fe2000bfc6270 */
[----:B------:R-:W-:-:S03]  /*f100*/  VIADD R53, R2, 0x9 ;  /* 0x0000000902357836 */ /* 0x000fc60000000000 */
[----:B------:R-:W-:Y:S02]  /*f110*/  ISETP.LT.AND P5, PT, R0, UR8, !P6 ;  /* 0x0000000800007c0c */ /* 0x000fe4000f7a1270 */
[----:B------:R-:W-:Y:S01]  /*f120*/  ISETP.LT.AND P6, PT, R3, UR8, !P6 ;  /* 0x0000000803007c0c */ /* 0x000fe2000f7c1270 */
[----:B--2---:R-:W-:Y:S01]  /*f130*/  IMAD.WIDE R58, R79, 0x2, R56 ;  /* 0x000000024f3a7825 */ /* 0x004fe200078e0238 */
[----:B------:R-:W-:-:S03]  /*f140*/  PRMT R5, R74, 0x7632, R5 ;  /* 0x000076324a057816 */ /* 0x000fc60000000005 */
[----:B------:R-:W-:Y:S01]  /*f150*/  VIADD R79, R79, UR4 ;  /* 0x000000044f4f7c36 */ /* 0x000fe20008000000 */
[----:B---3--:R-:W-:Y:S01]  /*f160*/  PRMT R7, R70, 0x7632, R7 ;  /* 0x0000763246077816 */ /* 0x008fe20000000007 */
[----:B------:R2:W-:Y:S01]  /*f170*/  @P3 STG.E.U16 desc[UR6][R58.64], R5 ;  /* 0x000000053a003986 */ /* 0x0005e2000c101506 */
[----:B------:R-:W-:Y:S01]  /*f180*/  ISETP.GE.AND P3, PT, R72, UR9, PT ;  /* 0x0000000948007c0c */ /* 0x000fe2000bf66270 */
[----:B------:R-:W-:Y:S01]  /*f190*/  IMAD.WIDE R68, R79, 0x2, R56 ;  /* 0x000000024f447825 */ /* 0x000fe200078e0238 */
[----:B------:R-:W-:-:S03]  /*f1a0*/  PRMT R72, R75, 0x7632, R72 ;  /* 0x000076324b487816 */ /* 0x000fc60000000048 */
[----:B--2---:R-:W-:-:S04]  /*f1b0*/  IMAD.WIDE R4, R79, 0x2, R54 ;  /* 0x000000024f047825 */ /* 0x004fc800078e0236 */
[----:B------:R-:W-:Y:S01]  /*f1c0*/  VIADD R79, R79, UR4 ;  /* 0x000000044f4f7c36 */ /* 0x000fe20008000000 */
[----:B------:R2:W-:Y:S01]  /*f1d0*/  @P0 STG.E.U16 desc[UR6][R4.64], R70 ;  /* 0x0000004604000986 */ /* 0x0005e2000c101506 */
[----:B------:R-:W-:Y:S01]  /*f1e0*/  ISETP.GE.AND P0, PT, R53, UR9, PT ;  /* 0x0000000935007c0c */ /* 0x000fe2000bf06270 */
[----:B------:R-:W-:Y:S02]  /*f1f0*/  VIADD R53, R2, 0xa ;  /* 0x0000000a02357836 */ /* 0x000fe40000000000 */
[----:B------:R3:W-:Y:S01]  /*f200*/  @P4 STG.E.U16 desc[UR6][R68.64], R7 ;  /* 0x0000000744004986 */ /* 0x0007e2000c101506 */
[----:B------:R-:W-:Y:S01]  /*f210*/  ISETP.LT.AND P4, PT, R0, UR8, !P1 ;  /* 0x0000000800007c0c */ /* 0x000fe2000cf81270 */
[----:B------:R-:W-:Y:S01]  /*f220*/  VIADD R73, R79, UR4 ;  /* 0x000000044f497c36 */ /* 0x000fe20008000000 */
[----:B------:R-:W-:-:S03]  /*f230*/  ISETP.LT.AND P1, PT, R3, UR8, !P1 ;  /* 0x0000000803007c0c */ /* 0x000fc6000cf21270 */
[----:B------:R-:W-:Y:S01]  /*f240*/  IMAD.WIDE R58, R73, 0x2, R54 ;  /* 0x00000002493a7825 */ /* 0x000fe200078e0236 */
[----:B--2---:R-:W-:-:S03]  /*f250*/  PRMT R70, R64, 0x7632, R70 ;  /* 0x0000763240467816 */ /* 0x004fc60000000046 */
[----:B------:R-:W-:-:S04]  /*f260*/  IMAD.WIDE R4, R79, 0x2, R56 ;  /* 0x000000024f047825 */ /* 0x000fc800078e0238 */
[----:B---3--:R-:W-:-:S04]  /*f270*/  IMAD.WIDE R6, R79, 0x2, R54 ;  /* 0x000000024f067825 */ /* 0x008fc800078e0236 */
[----:B------:R-:W-:Y:S01]  /*f280*/  IMAD.WIDE R68, R73, 0x2, R56 ;  /* 0x0000000249447825 */ /* 0x000fe200078e0238 */
[----:B------:R2:W-:Y:S01]  /*f290*/  @P5 STG.E.U16 desc[UR6][R6.64], R75 ;  /* 0x0000004b06005986 */ /* 0x0005e2000c101506 */
[----:B------:R-:W-:Y:S02]  /*f2a0*/  ISETP.LT.AND P5, PT, R0, UR8, !P3 ;  /* 0x0000000800007c0c */ /* 0x000fe4000dfa1270 */
[----:B------:R-:W-:Y:S01]  /*f2b0*/  ISETP.LT.AND P3, PT, R3, UR8, !P3 ;  /* 0x0000000803007c0c */ /* 0x000fe2000df61270 */
[----:B------:R-:W-:Y:S01]  /*f2c0*/  VIADD R73, R73, UR4 ;  /* 0x0000000449497c36 */ /* 0x000fe20008000000 */
[----:B------:R3:W-:Y:S01]  /*f2d0*/  @P6 STG.E.U16 desc[UR6][R4.64], R72 ;  /* 0x0000004804006986 */ /* 0x0007e2000c101506 */
[----:B------:R-:W-:Y:S01]  /*f2e0*/  ISETP.GE.AND P6, PT, R53, UR9, PT ;  /* 0x0000000935007c0c */ /* 0x000fe2000bfc6270 */
[----:B------:R-:W-:Y:S02]  /*f2f0*/  VIADD R53, R2, 0xb ;  /* 0x0000000b02357836 */ /* 0x000fe40000000000 */
[----:B------:R4:W-:Y:S01]  /*f300*/  @P4 STG.E.U16 desc[UR6][R58.64], R71 ;  /* 0x000000473a004986 */ /* 0x0009e2000c101506 */
[----:B------:R-:W-:-:S02]  /*f310*/  ISETP.LT.AND P4, PT, R0, UR8, !P0 ;  /* 0x0000000800007c0c */ /* 0x000fc4000c781270 */
[----:B--2---:R-:W-:Y:S01]  /*f320*/  PRMT R7, R71, 0x7632, R7 ;  /* 0x0000763247077816 */ /* 0x004fe20000000007 */
[----:B------:R-:W-:Y:S01]  /*f330*/  VIADD R75, R73, UR4 ;  /* 0x00000004494b7c36 */ /* 0x000fe20008000000 */
[----:B------:R-:W-:-:S03]  /*f340*/  ISETP.LT.AND P0, PT, R3, UR8, !P0 ;  /* 0x0000000803007c0c */ /* 0x000fc6000c701270 */
[----:B------:R2:W-:Y:S01]  /*f350*/  @P1 STG.E.U16 desc[UR6][R68.64], R7 ;  /* 0x0000000744001986 */ /* 0x0005e2000c101506 */
[----:B---3--:R-:W-:Y:S01]  /*f360*/  IMAD.WIDE R4, R73, 0x2, R56 ;  /* 0x0000000249047825 */ /* 0x008fe200078e0238 */
[----:B------:R-:W-:-:S03]  /*f370*/  ISETP.GE.AND P1, PT, R53, UR9, PT ;  /* 0x0000000935007c0c */ /* 0x000fc6000bf26270 */
[----:B----4-:R-:W-:-:S04]  /*f380*/  IMAD.WIDE R58, R75, 0x2, R54 ;  /* 0x000000024b3a7825 */ /* 0x010fc800078e0236 */
[----:B------:R-:W-:Y:S02]  /*f390*/  VIADD R53, R2, 0xc ;  /* 0x0000000c02357836 */ /* 0x000fe40000000000 */
[----:B--2---:R-:W-:-:S04]  /*f3a0*/  IMAD.WIDE R6, R73, 0x2, R54 ;  /* 0x0000000249067825 */ /* 0x004fc800078e0236 */
[----:B------:R-:W-:Y:S01]  /*f3b0*/  IMAD.WIDE R68, R75, 0x2, R56 ;  /* 0x000000024b447825 */ /* 0x000fe200078e0238 */
[----:B------:R2:W-:Y:S01]  /*f3c0*/  @P5 STG.E.U16 desc[UR6][R6.64], R64 ;  /* 0x0000004006005986 */ /* 0x0005e2000c101506 */
[----:B------:R-:W-:Y:S02]  /*f3d0*/  ISETP.GE.AND P5, PT, R53, UR9, PT ;  /* 0x0000000935007c0c */ /* 0x000fe4000bfa6270 */
[----:B------:R-:W-:Y:S01]  /*f3e0*/  VIADD R75, R75, UR4 ;  /* 0x000000044b4b7c36 */ /* 0x000fe20008000000 */
[----:B------:R3:W-:Y:S01]  /*f3f0*/  @P3 STG.E.U16 desc[UR6][R4.64], R70 ;  /* 0x0000004604003986 */ /* 0x0007e2000c101506 */
[----:B------:R-:W-:Y:S01]  /*f400*/  ISETP.LT.AND P3, PT, R0, UR8, !P6 ;  /* 0x0000000800007c0c */ /* 0x000fe2000f761270 */
[----:B------:R-:W-:Y:S01]  /*f410*/  VIADD R53, R2, 0xe ;  /* 0x0000000e02357836 */ /* 0x000fe20000000000 */
[----:B------:R-:W-:Y:S01]  /*f420*/  ISETP.LT.AND P6, PT, R3, UR8, !P6 ;  /* 0x0000000803007c0c */ /* 0x000fe2000f7c1270 */
[----:B------:R4:W-:Y:S01]  /*f430*/  @P4 STG.E.U16 desc[UR6][R58.64], R60 ;  /* 0x0000003c3a004986 */ /* 0x0009e2000c101506 */
[----:B------:R-:W-:-:S02]  /*f440*/  ISETP.LT.AND P4, PT, R0, UR8, !P1 ;  /* 0x0000000800007c0c */ /* 0x000fc4000cf81270 */
[----:B------:R-:W-:Y:S01]  /*f450*/  ISETP.LT.AND P1, PT, R3, UR8, !P1 ;  /* 0x0000000803007c0c */ /* 0x000fe2000cf21270 */
[----:B--2---:R-:W-:Y:S01]  /*f460*/  VIADD R64, R2, 0xd ;  /* 0x0000000d02407836 */ /* 0x004fe20000000000 */
[----:B------:R-:W-:Y:S01]  /*f470*/  PRMT R7, R60, 0x7632, R7 ;  /* 0x000076323c077816 */ /* 0x000fe20000000007 */
[----:B---3--:R-:W-:-:S04]  /*f480*/  IMAD.WIDE R4, R75, 0x2, R56 ;  /* 0x000000024b047825 */ /* 0x008fc800078e0238 */
[----:B------:R2:W-:Y:S01]  /*f490*/  @P0 STG.E.U16 desc[UR6][R68.64], R7 ;  /* 0x0000000744000986 */ /* 0x0005e2000c101506 */
[----:B------:R-:W-:Y:S02]  /*f4a0*/  ISETP.GE.AND P0, PT, R64, UR9, PT ;  /* 0x0000000940007c0c */ /* 0x000fe4000bf06270 */
[----:B----4-:R-:W-:Y:S02]  /*f4b0*/  PRMT R59, R65, 0x7632, R59 ;  /* 0x00007632413b7816 */ /* 0x010fe4000000003b */
[----:B------:R-:W-:Y:S01]  /*f4c0*/  PRMT R64, R67, 0x7632, R64 ;  /* 0x0000763243407816 */ /* 0x000fe20000000040 */
[----:B--2---:R-:W-:-:S04]  /*f4d0*/  IMAD.WIDE R6, R75, 0x2, R54 ;  /* 0x000000024b067825 */ /* 0x004fc800078e0236 */
[----:B------:R-:W-:Y:S01]  /*f4e0*/  VIADD R75, R75, UR4 ;  /* 0x000000044b4b7c36 */ /* 0x000fe20008000000 */
[----:B------:R-:W-:Y:S01]  /*f4f0*/  @P3 STG.E.U16 desc[UR6][R6.64], R65 ;  /* 0x0000004106003986 */ /* 0x000fe2000c101506 */
[----:B------:R-:W-:Y:S01]  /*f500*/  ISETP.GE.AND P3, PT, R53, UR9, PT ;  /* 0x0000000935007c0c */ /* 0x000fe2000bf66270 */
[----:B------:R-:W-:Y:S02]  /*f510*/  VIADD R53, R2, 0xf ;  /* 0x0000000f02357836 */ /* 0x000fe40000000000 */
[----:B------:R2:W-:Y:S01]  /*f520*/  @P6 STG.E.U16 desc[UR6][R4.64], R59 ;  /* 0x0000003b04006986 */ /* 0x0005e2000c101506 */
[----:B------:R-:W-:Y:S01]  /*f530*/  ISETP.LT.AND P6, PT, R0, UR8, !P5 ;  /* 0x0000000800007c0c */ /* 0x000fe2000efc1270 */
[----:B------:R-:W-:Y:S01]  /*f540*/  IMAD.WIDE R68, R75, 0x2, R56 ;  /* 0x000000024b447825 */ /* 0x000fe200078e0238 */
[----:B------:R-:W-:-:S03]  /*f550*/  ISETP.LT.AND P5, PT, R3, UR8, !P5 ;  /* 0x0000000803007c0c */ /* 0x000fc6000efa1270 */
[----:B--2---:R-:W-:Y:S01]  /*f560*/  IMAD.WIDE R58, R75, 0x2, R54 ;  /* 0x000000024b3a7825 */ /* 0x004fe200078e0236 */
[----:B------:R-:W-:-:S03]  /*f570*/  PRMT R5, R61, 0x7632, R5 ;  /* 0x000076323d057816 */ /* 0x000fc60000000005 */
[----:B------:R-:W-:Y:S01]  /*f580*/  VIADD R75, R75, UR4 ;  /* 0x000000044b4b7c36 */ /* 0x000fe20008000000 */
[----:B------:R2:W-:Y:S01]  /*f590*/  @P4 STG.E.U16 desc[UR6][R58.64], R61 ;  /* 0x0000003d3a004986 */ /* 0x0005e2000c101506 */
[----:B------:R-:W-:Y:S02]  /*f5a0*/  ISETP.LT.AND P4, PT, R0, UR8, !P0 ;  /* 0x0000000800007c0c */ /* 0x000fe4000c781270 */
[----:B------:R-:W-:Y:S01]  /*f5b0*/  IMAD.WIDE R6, R75, 0x2, R56 ;  /* 0x000000024b067825 */ /* 0x000fe200078e0238 */
[----:B------:R3:W-:Y:S01]  /*f5c0*/  @P1 STG.E.U16 desc[UR6][R68.64], R5 ;  /* 0x0000000544001986 */ /* 0x0007e2000c101506 */
[----:B------:R-:W-:Y:S02]  /*f5d0*/  ISETP.LT.AND P0, PT, R3, UR8, !P0 ;  /* 0x0000000803007c0c */ /* 0x000fe4000c701270 */
[----:B------:R-:W-:Y:S01]  /*f5e0*/  ISETP.GE.AND P1, PT, R53, UR9, PT ;  /* 0x0000000935007c0c */ /* 0x000fe2000bf26270 */
[----:B------:R-:W-:Y:S01]  /*f5f0*/  VIADD R53, R2, 0x10 ;  /* 0x0000001002357836 */ /* 0x000fe20000000000 */
[----:B--2---:R-:W-:Y:S01]  /*f600*/  PRMT R59, R66, 0x7632, R59 ;  /* 0x00007632423b7816 */ /* 0x004fe2000000003b */
[----:B---3--:R-:W-:-:S04]  /*f610*/  IMAD.WIDE R4, R75, 0x2, R54 ;  /* 0x000000024b047825 */ /* 0x008fc800078e0236 */
        /* <DEDUP_REMOVED lines=13> */
[C---:B------:R-:W-:Y:S01]  /*f6f0*/  VIADD R65, R75.reuse, UR4 ;  /* 0x000000044b417c36 */ /* 0x040fe20008000000 */
[----:B------:R3:W-:Y:S01]  /*f700*/  @P0 STG.E.U16 desc[UR6][R60.64], R5 ;  /* 0x000000053c000986 */ /* 0x0007e2000c101506 */
[----:B------:R-:W-:Y:S01]  /*f710*/  IMAD.WIDE R6, R75, 0x2, R56 ;  /* 0x000000024b067825 */ /* 0x000fe200078e0238 */
[----:B------:R-:W-:Y:S02]  /*f720*/  ISETP.LT.AND P1, PT, R3, UR8, !P1 ;  /* 0x0000000803007c0c */ /* 0x000fe4000cf21270 */
[----:B------:R-:W-:Y:S01]  /*f730*/  ISETP.GE.AND P0, PT, R53, UR9, PT ;  /* 0x0000000935007c0c */ /* 0x000fe2000bf06270 */
[----:B------:R-:W-:-:S02]  /*f740*/  VIADD R53, R2, 0x12 ;  /* 0x0000001202357836 */ /* 0x000fc40000000000 */
[----:B--2---:R-:W-:-:S04]  /*f750*/  IMAD.WIDE R58, R65, 0x2, R54 ;  /* 0x00000002413a7825 */ /* 0x004fc800078e0236 */
[----:B---3--:R-:W-:-:S04]  /*f760*/  IMAD.WIDE R4, R75, 0x2, R54 ;  /* 0x000000024b047825 */ /* 0x008fc800078e0236 */
[----:B------:R-:W-:Y:S01]  /*f770*/  IMAD.WIDE R60, R65, 0x2, R56 ;  /* 0x00000002413c7825 */ /* 0x000fe200078e0238 */
[----:B------:R2:W-:Y:S01]  /*f780*/  @P6 STG.E.U16 desc[UR6][R4.64], R67 ;  /* 0x0000004304006986 */ /* 0x0005e2000c101506 */
[----:B------:R-:W-:Y:S02]  /*f790*/  ISETP.GE.AND P6, PT, R53, UR9, PT ;  /* 0x0000000935007c0c */ /* 0x000fe4000bfc6270 */
[----:B------:R-:W-:Y:S01]  /*f7a0*/  VIADD R65, R65, UR4 ;  /* 0x0000000441417c36 */ /* 0x000fe20008000000 */
[----:B------:R3:W-:Y:S01]  /*f7b0*/  @P3 STG.E.U16 desc[UR6][R6.64], R64 ;  /* 0x0000004006003986 */ /* 0x0007e2000c101506 */
[----:B------:R-:W-:Y:S01]  /*f7c0*/  ISETP.LT.AND P3, PT, R0, UR8, !P0 ;  /* 0x0000000800007c0c */ /* 0x000fe2000c761270 */
[----:B------:R-:W-:Y:S01]  /*f7d0*/  VIADD R62, R2, 0x13 ;  /* 0x00000013023e7836 */ /* 0x000fe20000000000 */
[C---:B------:R-:W-:Y:S01]  /*f7e0*/  ISETP.LT.AND P0, PT, R3.reuse, UR8, !P0 ;  /* 0x0000000803007c0c */ /* 0x040fe2000c701270 */
[----:B------:R4:W-:Y:S01]  /*f7f0*/  @P4 STG.E.U16 desc[UR6][R58.64], R63 ;  /* 0x0000003f3a004986 */ /* 0x0009e2000c101506 */
[----:B------:R-:W-:Y:S01]  /*f800*/  ISETP.LT.AND P4, PT, R0, UR8, !P5 ;  /* 0x0000000800007c0c */ /* 0x000fe2000ef81270 */
[----:B------:R-:W-:Y:S01]  /*f810*/  VIADD R53, R2, 0x14 ;  /* 0x0000001402357836 */ /* 0x000fe20000000000 */
[----:B------:R-:W-:-:S02]  /*f820*/  ISETP.LT.AND P5, PT, R3, UR8, !P5 ;  /* 0x0000000803007c0c */ /* 0x000fc4000efa1270 */
[----:B--2---:R-:W-:Y:S01]  /*f830*/  PRMT R5, R63, 0x7632, R5 ;  /* 0x000076323f057816 */ /* 0x004fe20000000005 */
[----:B---3--:R-:W-:-:S04]  /*f840*/  IMAD.WIDE R6, R65, 0x2, R56 ;  /* 0x0000000241067825 */ /* 0x008fc800078e0238 */
[----:B------:R2:W-:Y:S01]  /*f850*/  @P1 STG.E.U16 desc[UR6][R60.64], R5 ;  /* 0x000000053c001986 */ /* 0x0005e2000c101506 */
[----:B------:R-:W-:Y:S02]  /*f860*/  ISETP.GE.AND P1, PT, R62, UR9, PT ;  /* 0x000000093e007c0c */ /* 0x000fe4000bf26270 */
[----:B----4-:R-:W-:Y:S01]  /*f870*/  PRMT R59, R16, 0x7632, R59 ;  /* 0x00007632103b7816 */ /* 0x010fe2000000003b */
[----:B--2---:R-:W-:-:S04]  /*f880*/  IMAD.WIDE R4, R65, 0x2, R54 ;  /* 0x0000000241047825 */ /* 0x004fc800078e0236 */
[----:B------:R-:W-:Y:S01]  /*f890*/  VIADD R65, R65, UR4 ;  /* 0x0000000441417c36 */ /* 0x000fe20008000000 */
[----:B------:R2:W-:Y:S01]  /*f8a0*/  @P4 STG.E.U16 desc[UR6][R4.64], R16 ;  /* 0x0000001004004986 */ /* 0x0005e2000c101506 */
[----:B------:R-:W-:Y:S01]  /*f8b0*/  ISETP.GE.AND P4, PT, R53, UR9, PT ;  /* 0x0000000935007c0c */ /* 0x000fe2000bf86270 */
[----:B------:R-:W-:Y:S02]  /*f8c0*/  VIADD R53, R2, 0x15 ;  /* 0x0000001502357836 */ /* 0x000fe40000000000 */
[----:B------:R3:W-:Y:S01]  /*f8d0*/  @P5 STG.E.U16 desc[UR6][R6.64], R59 ;  /* 0x0000003b06005986 */ /* 0x0007e2000c101506 */
[----:B------:R-:W-:Y:S01]  /*f8e0*/  ISETP.LT.AND P5, PT, R0, UR8, !P6 ;  /* 0x0000000800007c0c */ /* 0x000fe2000f7a1270 */
[----:B------:R-:W-:Y:S01]  /*f8f0*/  IMAD.WIDE R60, R65, 0x2, R56 ;  /* 0x00000002413c7825 */ /* 0x000fe200078e0238 */
[----:B------:R-:W-:Y:S01]  /*f900*/  ISETP.LT.AND P6, PT, R3, UR5, !P6 ;  /* 0x0000000503007c0c */ /* 0x000fe2000f7c1270 */
[----:B------:R-:W-:Y:S01]  /*f910*/  ULDC UR5, c[0x0][0x228] ;  /* 0x00008a0000057ab9 */ /* 0x000fe20000000800 */
[----:B------:R-:W-:Y:S01]  /*f920*/  ULDC UR8, c[0x0][0x228] ;  /* 0x00008a0000087ab9 */ /* 0x000fe20000000800 */
[----:B--2---:R-:W-:Y:S01]  /*f930*/  PRMT R5, R12, 0x7632, R5 ;  /* 0x000076320c057816 */ /* 0x004fe20000000005 */
[----:B------:R-:W-:-:S02]  /*f940*/  VIADD R16, R2, 0x16 ;  /* 0x0000001602107836 */ /* 0x000fc40000000000 */
[----:B---3--:R-:W-:-:S04]  /*f950*/  IMAD.WIDE R58, R65, 0x2, R54 ;  /* 0x00000002413a7825 */ /* 0x008fc800078e0236 */
[----:B------:R-:W-:Y:S01]  /*f960*/  VIADD R65, R65, UR4 ;  /* 0x0000000441417c36 */ /* 0x000fe20008000000 */
[----:B------:R2:W-:Y:S01]  /*f970*/  @P3 STG.E.U16 desc[UR6][R58.64], R12 ;  /* 0x0000000c3a003986 */ /* 0x0005e2000c101506 */
[----:B------:R-:W-:Y:S01]  /*f980*/  ISETP.LT.AND P3, PT, R0, UR5, !P1 ;  /* 0x0000000500007c0c */ /* 0x000fe2000cf61270 */
[----:B------:R-:W-:Y:S01]  /*f990*/  ULDC UR5, c[0x0][0x228] ;  /* 0x00008a0000057ab9 */ /* 0x000fe20000000800 */
[----:B------:R-:W-:Y:S01]  /*f9a0*/  IMAD.WIDE R6, R65, 0x2, R56 ;  /* 0x0000000241067825 */ /* 0x000fe200078e0238 */
[----:B------:R3:W-:Y:S01]  /*f9b0*/  @P0 STG.E.U16 desc[UR6][R60.64], R5 ;  /* 0x000000053c000986 */ /* 0x0007e2000c101506 */
[----:B------:R-:W-:Y:S01]  /*f9c0*/  ISETP.LT.AND P1, PT, R3, UR5, !P1 ;  /* 0x0000000503007c0c */ /* 0x000fe2000cf21270 */
[----:B------:R-:W-:Y:S01]  /*f9d0*/  ULDC UR5, c[0x0][0x228] ;  /* 0x00008a0000057ab9 */ /* 0x000fe20000000800 */
[----:B------:R-:W-:Y:S02]  /*f9e0*/  ISETP.GE.AND P0, PT, R53, UR9, PT ;  /* 0x0000000935007c0c */ /* 0x000fe4000bf06270 */
[----:B--2---:R-:W-:Y:S01]  /*f9f0*/  PRMT R59, R17, 0x7632, R59 ;  /* 0x00007632113b7816 */ /* 0x004fe2000000003b */
[----:B------:R-:W-:-:S02]  /*fa00*/  VIADD R12, R2, 0x17 ;  /* 0x00000017020c7836 */ /* 0x000fc40000000000 */
[----:B---3--:R-:W-:Y:S01]  /*fa10*/  IMAD.WIDE R4, R65, 0x2, R54 ;  /* 0x0000000241047825 */ /* 0x008fe200078e0236 */
[----:B------:R-:W-:-:S03]  /*fa20*/  PRMT R60, R18, 0x7632, R60 ;  /* 0x00007632123c7816 */ /* 0x000fc6000000003c */
[----:B------:R-:W-:Y:S01]  /*fa30*/  VIADD R65, R65, UR4 ;  /* 0x0000000441417c36 */ /* 0x000fe20008000000 */
[----:B------:R2:W-:Y:S01]  /*fa40*/  @P5 STG.E.U16 desc[UR6][R4.64], R17 ;  /* 0x0000001104005986 */ /* 0x0005e2000c101506 */
[----:B------:R-:W-:Y:S02]  /*fa50*/  ISETP.GE.AND P5, PT, R16, UR9, PT ;  /* 0x0000000910007c0c */ /* 0x000fe4000bfa6270 */
[----:B------:R-:W-:Y:S01]  /*fa60*/  VIADD R53, R65, UR4 ;  /* 0x0000000441357c36 */ /* 0x000fe20008000000 */
[----:B------:R3:W-:Y:S01]  /*fa70*/  @P6 STG.E.U16 desc[UR6][R6.64], R59 ;  /* 0x0000003b06006986 */ /* 0x0007e2000c101506 */
[----:B------:R-:W-:Y:S01]  /*fa80*/  ISETP.LT.AND P6, PT, R0, UR8, !P4 ;  /* 0x0000000800007c0c */ /* 0x000fe2000e7c1270 */
[----:B------:R-:W-:Y:S01]  /*fa90*/  ULDC UR8, c[0x0][0x228] ;  /* 0x00008a0000087ab9 */ /* 0x000fe20000000800 */
[----:B------:R-:W-:Y:S01]  /*faa0*/  ISETP.LT.AND P4, PT, R3, UR10, !P4 ;  /* 0x0000000a03007c0c */ /* 0x000fe2000e781270 */
[----:B------:R-:W-:Y:S01]  /*fab0*/  ULDC UR10, c[0x0][0x228] ;  /* 0x00008a00000a7ab9 */ /* 0x000fe20000000800 */
[----:B--2---:R-:W-:-:S04]  /*fac0*/  IMAD.WIDE R4, R65, 0x2, R56 ;  /* 0x0000000241047825 */ /* 0x004fc800078e0238 */
[----:B---3--:R-:W-:-:S04]  /*fad0*/  IMAD.WIDE R58, R65, 0x2, R54 ;  /* 0x00000002413a7825 */ /* 0x008fc800078e0236 */
[C---:B------:R-:W-:Y:S01]  /*fae0*/  IMAD.WIDE R6, R53.reuse, 0x2, R54 ;  /* 0x0000000235067825 */ /* 0x040fe200078e0236 */
[----:B------:R2:W-:Y:S01]  /*faf0*/  @P3 STG.E.U16 desc[UR6][R58.64], R13 ;  /* 0x0000000d3a003986 */ /* 0x0005e2000c101506 */
[----:B------:R-:W-:Y:S02]  /*fb00*/  ISETP.GE.AND P3, PT, R12, UR9, PT ;  /* 0x000000090c007c0c */ /* 0x000fe4000bf66270 */
[----:B------:R-:W-:-:S04]  /*fb10*/  IMAD.WIDE R16, R53, 0x2, R56 ;  /* 0x0000000235107825 */ /* 0x000fc800078e0238 */
[----:B------:R-:W-:Y:S02]  /*fb20*/  VIADD R12, R2, 0x18 ;  /* 0x00000018020c7836 */ /* 0x000fe40000000000 */
[----:B------:R-:W-:Y:S01]  /*fb30*/  VIADD R53, R53, UR4 ;  /* 0x0000000435357c36 */ /* 0x000fe20008000000 */
[----:B--2---:R-:W-:-:S05]  /*fb40*/  PRMT R59, R13, 0x7632, R59 ;  /* 0x000076320d3b7816 */ /* 0x004fca000000003b */
[----:B------:R2:W-:Y:S01]  /*fb50*/  @P1 STG.E.U16 desc[UR6][R4.64], R59 ;  /* 0x0000003b04001986 */ /* 0x0005e2000c101506 */
[----:B------:R-:W-:Y:S01]  /*fb60*/  ISETP.GE.AND P1, PT, R12, UR9, PT ;  /* 0x000000090c007c0c */ /* 0x000fe2000bf26270 */
[----:B------:R-:W-:Y:S02]  /*fb70*/  VIADD R12, R2, 0x19 ;  /* 0x00000019020c7836 */ /* 0x000fe40000000000 */
[----:B------:R3:W-:Y:S01]  /*fb80*/  @P6 STG.E.U16 desc[UR6][R6.64], R18 ;  /* 0x0000001206006986 */ /* 0x0007e2000c101506 */
[C---:B------:R-:W-:Y:S01]  /*fb90*/  ISETP.LT.AND P6, PT, R0.reuse, UR5, !P0 ;  /* 0x0000000500007c0c */ /* 0x040fe2000c7c1270 */
[----:B------:R-:W-:Y:S02]  /*fba0*/  ULDC UR5, c[0x0][0x228] ;  /* 0x00008a0000057ab9 */ /* 0x000fe40000000800 */
[----:B------:R4:W-:Y:S01]  /*fbb0*/  @P4 STG.E.U16 desc[UR6][R16.64], R60 ;  /* 0x0000003c10004986 */ /* 0x0009e2000c101506 */
[----:B------:R-:W-:Y:S01]  /*fbc0*/  ISETP.LT.AND P0, PT, R3, UR5, !P0 ;  /* 0x0000000503007c0c */ /* 0x000fe2000c701270 */
[----:B------:R-:W-:Y:S01]  /*fbd0*/  ULDC UR5, c[0x0][0x228] ;  /* 0x00008a0000057ab9 */ /* 0x000fe20000000800 */
[----:B------:R-:W-:Y:S01]  /*fbe0*/  ISETP.LT.AND P4, PT, R0, UR8, !P5 ;  /* 0x0000000800007c0c */ /* 0x000fe2000ef81270 */
[----:B--2---:R-:W-:Y:S01]  /*fbf0*/  IMAD.WIDE R4, R53, 0x2, R54 ;  /* 0x0000000235047825 */ /* 0x004fe200078e0236 */
[----:B------:R-:W-:Y:S01]  /*fc00*/  ISETP.LT.AND P5, PT, R3, UR5, !P5 ;  /* 0x0000000503007c0c */ /* 0x000fe2000efa1270 */
[----:B------:R-:W-:Y:S01]  /*fc10*/  ULDC UR5, c[0x0][0x228] ;  /* 0x00008a0000057ab9 */ /* 0x000fe20000000800 */
[----:B------:R-:W-:Y:S01]  /*fc20*/  ULDC UR8, c[0x0][0x228] ;  /* 0x00008a0000087ab9 */ /* 0x000fe20000000800 */
[----:B------:R-:W-:-:S02]  /*fc30*/  VIADD R59, R53, UR4 ;  /* 0x00000004353b7c36 */ /* 0x000fc40008000000 */
[----:B------:R2:W-:Y:S01]  /*fc40*/  @P6 STG.E.U16 desc[UR6][R4.64], R14 ;  /* 0x0000000e04006986 */ /* 0x0005e2000c101506 */
[----:B---3--:R-:W-:Y:S01]  /*fc50*/  IMAD.WIDE R6, R53, 0x2, R56 ;  /* 0x0000000235067825 */ /* 0x008fe200078e0238 */
[----:B----4-:R-:W-:Y:S02]  /*fc60*/  PRMT R17, R14, 0x7632, R17 ;  /* 0x000076320e117816 */ /* 0x010fe40000000011 */
[----:B------:R-:W-:Y:S01]  /*fc70*/  ISETP.GE.AND P6, PT, R12, UR9, PT ;  /* 0x000000090c007c0c */ /* 0x000fe2000bfc6270 */
[----:B------:R-:W-:Y:S02]  /*fc80*/  IMAD.WIDE R12, R59, 0x2, R54 ;  /* 0x000000023b0c7825 */ /* 0x000fe400078e0236 */
[----:B------:R3:W-:Y:S02]  /*fc90*/  @P0 STG.E.U16 desc[UR6][R6.64], R17 ;  /* 0x0000001106000986 */ /* 0x0007e4000c101506 */
[----:B------:R-:W-:Y:S02]  /*fca0*/  VIADD R16, R2, 0x1a ;  /* 0x0000001a02107836 */ /* 0x000fe40000000000 */
[----:B------:R4:W-:Y:S01]  /*fcb0*/  @P4 STG.E.U16 desc[UR6][R12.64], R19 ;  /* 0x000000130c004986 */ /* 0x0009e2000c101506 */
[----:B------:R-:W-:Y:S01]  /*fcc0*/  ISETP.LT.AND P4, PT, R0, UR5, !P3 ;  /* 0x0000000500007c0c */ /* 0x000fe2000df81270 */
[----:B------:R-:W-:Y:S01]  /*fcd0*/  ULDC UR5, c[0x0][0x228] ;  /* 0x00008a0000057ab9 */ /* 0x000fe20000000800 */
[----:B------:R-:W-:Y:S01]  /*fce0*/  ISETP.GE.AND P0, PT, R16, UR9, PT ;  /* 0x0000000910007c0c */ /* 0x000fe2000bf06270 */
[----:B--2---:R-:W-:Y:S01]  /*fcf0*/  VIADD R14, R2, 0x1b ;  /* 0x0000001b020e7836 */ /* 0x004fe20000000000 */
[----:B------:R-:W-:Y:S01]  /*fd00*/  ISETP.LT.AND P3, PT, R3, UR8, !P3 ;  /* 0x0000000803007c0c */ /* 0x000fe2000df61270 */
[----:B------:R-:W-:Y:S01]  /*fd10*/  ULDC UR8, c[0x0][0x228] ;  /* 0x00008a0000087ab9 */ /* 0x000fe20000000800 */
[----:B------:R-:W-:Y:S01]  /*fd20*/  PRMT R5, R19, 0x7632, R5 ;  /* 0x0000763213057816 */ /* 0x000fe20000000005 */
[----:B---3--:R-:W-:-:S04]  /*fd30*/  IMAD.WIDE R16, R59, 0x2, R56 ;  /* 0x000000023b107825 */ /* 0x008fc800078e0238 */
[----:B------:R-:W-:Y:S01]  /*fd40*/  VIADD R59, R59, UR4 ;  /* 0x000000043b3b7c36 */ /* 0x000fe20008000000 */
[----:B------:R2:W-:Y:S01]  /*fd50*/  @P5 STG.E.U16 desc[UR6][R16.64], R5 ;  /* 0x0000000510005986 */ /* 0x0005e2000c101506 */
[----:B------:R-:W-:Y:S01]  /*fd60*/  ISETP.LT.AND P5, PT, R0, UR5, !P1 ;  /* 0x0000000500007c0c */ /* 0x000fe2000cfa1270 */
[----:B------:R-:W-:Y:S01]  /*fd70*/  ULDC UR5, c[0x0][0x228] ;  /* 0x00008a0000057ab9 */ /* 0x000fe20000000800 */
[----:B------:R-:W-:Y:S01]  /*fd80*/  IMAD.WIDE R6, R59, 0x2, R56 ;  /* 0x000000023b067825 */ /* 0x000fe200078e0238 */
[----:B----4-:R-:W-:Y:S02]  /*fd90*/  PRMT R13, R15, 0x7632, R13 ;  /* 0x000076320f0d7816 */ /* 0x010fe4000000000d */
[----:B------:R-:W-:Y:S01]  /*fda0*/  ISETP.LT.AND P1, PT, R3, UR8, !P1 ;  /* 0x0000000803007c0c */ /* 0x000fe2000cf21270 */
[----:B------:R-:W-:Y:S01]  /*fdb0*/  ULDC UR8, c[0x0][0x228] ;  /* 0x00008a0000087ab9 */ /* 0x000fe20000000800 */
        /* <DEDUP_REMOVED lines=16> */
[----:B------:R-:W-:Y:S02]  /*fec0*/  ISETP.GE.AND P5, PT, R15, UR9, PT ;  /* 0x000000090f007c0c */ /* 0x000fe4000bfa6270 */
[----:B------:R-:W-:Y:S01]  /*fed0*/  IMAD.WIDE R6, R59, 0x2, R56 ;  /* 0x000000023b067825 */ /* 0x000fe200078e0238 */
[----:B------:R3:W-:Y:S01]  /*fee0*/  @P1 STG.E.U16 desc[UR6][R16.64], R5 ;  /* 0x0000000510001986 */ /* 0x0007e2000c101506 */
[----:B------:R-:W-:Y:S01]  /*fef0*/  ISETP.LT.AND P1, PT, R0, UR5, !P0 ;  /* 0x0000000500007c0c */ /* 0x000fe2000c721270 */
[----:B------:R-:W-:Y:S02]  /*ff00*/  ULDC UR5, c[0x0][0x228] ;  /* 0x00008a0000057ab9 */ /* 0x000fe40000000800 */
[----:B------:R-:W-:Y:S01]  /*ff10*/  ISETP.LT.AND P0, PT, R3, UR5, !P0 ;  /* 0x0000000503007c0c */ /* 0x000fe2000c701270 */
[----:B------:R-:W-:Y:S01]  /*ff20*/  ULDC UR5, c[0x0][0x228] ;  /* 0x00008a0000057ab9 */ /* 0x000fe20000000800 */
        /* <DEDUP_REMOVED lines=12> */
[----:B------:R-:W-:Y:S01]  /*fff0*/  IMAD.WIDE R14, R17, 0x2, R56 ;  /* 0x00000002110e7825 */ /* 0x000fe200078e0238 */
[----:B------:R-:W-:-:S03]  /*10000*/  ULDC UR10, c[0x0][0x228] ;  /* 0x00008a00000a7ab9 */ /* 0x000fc60000000800 */
[----:B--2---:R-:W-:-:S04]  /*10010*/  IMAD.WIDE R4, R59, 0x2, R56 ;  /* 0x000000023b047825 */ /* 0x004fc800078e0238 */
[----:B---3--:R-:W-:-:S04]  /*10020*/  IMAD.WIDE R12, R59, 0x2, R54 ;  /* 0x000000023b0c7825 */ /* 0x008fc800078e0236 */
[C---:B------:R-:W-:Y:S01]  /*10030*/  IMAD.WIDE R6, R17.reuse, 0x2, R54 ;  /* 0x0000000211067825 */ /* 0x040fe200078e0236 */
[----:B------:R2:W-:Y:S01]  /*10040*/  @P1 STG.E.U16 desc[UR6][R12.64], R9 ;  /* 0x000000090c001986 */ /* 0x0005e2000c101506 */
[----:B------:R-:W-:Y:S02]  /*10050*/  ISETP.GE.AND P1, PT, R8, UR9, PT ;  /* 0x0000000908007c0c */ /* 0x000fe4000bf26270 */
[C---:B------:R-:W-:Y:S02]  /*10060*/  VIADD R8, R2.reuse, 0x1f ;  /* 0x0000001f02087836 */ /* 0x040fe40000000000 */
[----:B------:R-:W-:Y:S01]  /*10070*/  VIADD R17, R17, UR4 ;  /* 0x0000000411117c36 */ /* 0x000fe20008000000 */
[----:B--2---:R-:W-:Y:S01]  /*10080*/  PRMT R13, R9, 0x7632, R13 ;  /* 0x00007632090d7816 */ /* 0x004fe2000000000d */
[----:B------:R-:W-:-:S04]  /*10090*/  VIADD R12, R2, 0x21 ;  /* 0x00000021020c7836 */ /* 0x000fc80000000000 */
        /* <DEDUP_REMOVED lines=11> */
[----:B------:R-:W-:Y:S01]  /*10150*/  PRMT R13, R10, 0x7632, R13 ;  /* 0x000076320a0d7816 */ /* 0x000fe2000000000d */
[----:B------:R-:W-:Y:S01]  /*10160*/  ULDC UR8, c[0x0][0x228] ;  /* 0x00008a0000087ab9 */ /* 0x000fe20000000800 */
[----:B------:R-:W-:Y:S01]  /*10170*/  ISETP.LT.AND P3, PT, R3, UR5, !P3 ;  /* 0x0000000503007c0c */ /* 0x000fe2000df61270 */
[C---:B---3--:R-:W-:Y:S01]  /*10180*/  IMAD.WIDE R6, R17.reuse, 0x2, R56 ;  /* 0x0000000211067825 */ /* 0x048fe200078e0238 */
[----:B------:R-:W-:Y:S01]  /*10190*/  ULDC UR5, c[0x0][0x228] ;  /* 0x00008a0000057ab9 */ /* 0x000fe20000000800 */
[----:B------:R-:W-:Y:S01]  /*101a0*/  @P6 STG.E.U16 desc[UR6][R4.64], R10 ;  /* 0x0000000a04006986 */ /* 0x000fe2000c101506 */
[----:B------:R-:W-:Y:S01]  /*101b0*/  ISETP.GE.AND P6, PT, R8, UR9, PT ;  /* 0x0000000908007c0c */ /* 0x000fe2000bfc6270 */
[----:B----4-:R-:W-:Y:S01]  /*101c0*/  VIADD R15, R17, UR4 ;  /* 0x00000004110f7c36 */ /* 0x010fe20008000000 */
[----:B------:R-:W-:Y:S01]  /*101d0*/  PRMT R14, R25, 0x7632, R14 ;  /* 0x00007632190e7816 */ /* 0x000fe2000000000e */
[----:B------:R2:W-:Y:S01]  /*101e0*/  @P5 STG.E.U16 desc[UR6][R6.64], R13 ;  /* 0x0000000d06005986 */ /* 0x0005e2000c101506 */
[----:B------:R-:W-:Y:S01]  /*101f0*/  ISETP.GE.AND P5, PT, R12, UR9, PT ;  /* 0x000000090c007c0c */ /* 0x000fe2000bfa6270 */
[----:B------:R-:W-:-:S05]  /*10200*/  IMAD.WIDE R8, R15, 0x2, R54 ;  /* 0x000000020f087825 */ /* 0x000fca00078e0236 */
[----:B------:R3:W-:Y:S01]  /*10210*/  @P4 STG.E.U16 desc[UR6][R8.64], R22 ;  /* 0x0000001608004986 */ /* 0x0007e2000c101506 */
[----:B------:R-:W-:Y:S01]  /*10220*/  ISETP.LT.AND P4, PT, R0, UR5, !P1 ;  /* 0x0000000500007c0c */ /* 0x000fe2000cf81270 */
[----:B------:R-:W-:Y:S01]  /*10230*/  ULDC UR5, c[0x0][0x228] ;  /* 0x00008a0000057ab9 */ /* 0x000fe20000000800 */
[----:B------:R-:W-:Y:S01]  /*10240*/  ISETP.LT.AND P1, PT, R3, UR8, !P1 ;  /* 0x0000000803007c0c */ /* 0x000fe2000cf21270 */
[----:B------:R-:W-:Y:S01]  /*10250*/  ULDC UR8, c[0x0][0x228] ;  /* 0x00008a0000087ab9 */ /* 0x000fe20000000800 */
[----:B--2---:R-:W-:Y:S01]  /*10260*/  IMAD.WIDE R12, R15, 0x2, R56 ;  /* 0x000000020f0c7825 */ /* 0x004fe200078e0238 */
[----:B------:R-:W-:-:S03]  /*10270*/  PRMT R5, R22, 0x7632, R5 ;  /* 0x0000763216057816 */ /* 0x000fc60000000005 */
[----:B------:R-:W-:Y:S02]  /*10280*/  VIADD R15, R15, UR4 ;  /* 0x000000040f0f7c36 */ /* 0x000fe40008000000 */
[----:B------:R2:W-:Y:S01]  /*10290*/  @P3 STG.E.U16 desc[UR6][R12.64], R5 ;  /* 0x000000050c003986 */ /* 0x0005e2000c101506 */
[----:B------:R-:W-:Y:S01]  /*102a0*/  ISETP.LT.AND P3, PT, R0, UR5, !P0 ;  /* 0x0000000500007c0c */ /* 0x000fe2000c761270 */
[----:B------:R-:W-:Y:S01]  /*102b0*/  IMAD.WIDE R6, R15, 0x2, R56 ;  /* 0x000000020f067825 */ /* 0x000fe200078e0238 */
[----:B---3--:R-:W-:Y:S01]  /*102c0*/  PRMT R9, R11, 0x7632, R9 ;  /* 0x000076320b097816 */ /* 0x008fe20000000009 */
[----:B------:R-:W-:Y:S01]  /*102d0*/  ULDC UR5, c[0x0][0x228] ;  /* 0x00008a0000057ab9 */ /* 0x000fe20000000800 */
[----:B------:R-:W-:Y:S01]  /*102e0*/  ISETP.LT.AND P0, PT, R3, UR8, !P0 ;  /* 0x0000000803007c0c */ /* 0x000fe2000c701270 */
[----:B------:R-:W-:Y:S01]  /*102f0*/  ULDC UR8, c[0x0][0x228] ;  /* 0x00008a0000087ab9 */ /* 0x000fe20000000800 */
[----:B------:R-:W-:Y:S02]  /*10300*/  VIADD R10, R2, 0x22 ;  /* 0x00000022020a7836 */ /* 0x000fe40000000000 */
        /* <DEDUP_REMOVED lines=23> */
[----:B------:R-:W4:Y:S01]  /*10480*/  LDS.128 R20, [R52] ;  /* 0x0000000034147984 */ /* 0x000f220000000c00 */
[----:B--2---:R-:W-:Y:S01]  /*10490*/  PRMT R9, R24, 0x7632, R9 ;  /* 0x0000763218097816 */ /* 0x004fe20000000009 */
[----:B---3--:R-:W-:-:S04]  /*104a0*/  IMAD.WIDE R4, R15, 0x2, R54 ;  /* 0x000000020f047825 */ /* 0x008fc800078e0236 */
[----:B------:R-:W-:Y:S01]  /*104b0*/  VIADD R15, R15, UR4 ;  /* 0x000000040f0f7c36 */ /* 0x000fe20008000000 */
[----:B------:R2:W-:Y:S01]  /*104c0*/  @P1 STG.E.U16 desc[UR6][R4.64], R24 ;  /* 0x0000001804001986 */ /* 0x0005e2000c101506 */
[----:B------:R-:W-:Y:S01]  /*104d0*/  ISETP.GE.AND P1, PT, R10, UR9, PT ;  /* 0x000000090a007c0c */ /* 0x000fe2000bf26270 */
[----:B------:R-:W-:Y:S02]  /*104e0*/  VIADD R10, R2, 0x25 ;  /* 0x00000025020a7836 */ /* 0x000fe40000000000 */
[----:B------:R3:W-:Y:S01]  /*104f0*/  @P6 STG.E.U16 desc[UR6][R6.64], R9 ;  /* 0x0000000906006986 */ /* 0x0007e2000c101506 */
[----:B------:R-:W-:Y:S01]  /*10500*/  ISETP.LT.AND P6, PT, R0, UR8, !P4 ;  /* 0x0000000800007c0c */ /* 0x000fe2000e7c1270 */
[----:B------:R-:W-:Y:S01]  /*10510*/  VIADD R13, R15, UR4 ;  /* 0x000000040f0d7c36 */ /* 0x000fe20008000000 */
[----:B------:R-:W-:Y:S01]  /*10520*/  ISETP.LT.AND P4, PT, R3, UR10, !P4 ;  /* 0x0000000a03007c0c */ /* 0x000fe2000e781270 */
[----:B------:R-:W-:Y:S01]  /*10530*/  ULDC UR8, c[0x0][0x228] ;  /* 0x00008a0000087ab9 */ /* 0x000fe20000000800 */
[----:B------:R-:W-:Y:S01]  /*10540*/  VIADD R12, R2, 0x26 ;  /* 0x00000026020c7836 */ /* 0x000fe20000000000 */
[----:B------:R-:W-:Y:S01]  /*10550*/  ULDC UR10, c[0x0][0x228] ;  /* 0x00008a00000a7ab9 */ /* 0x000fe20000000800 */
[----:B--2---:R-:W-:-:S04]  /*10560*/  IMAD.WIDE R4, R15, 0x2, R56 ;  /* 0x000000020f047825 */ /* 0x004fc800078e0238 */
[----:B---3--:R-:W-:-:S04]  /*10570*/  IMAD.WIDE R8, R15, 0x2, R54 ;  /* 0x000000020f087825 */ /* 0x008fc800078e0236 */
[C---:B------:R-:W-:Y:S01]  /*10580*/  IMAD.WIDE R6, R13.reuse, 0x2, R54 ;  /* 0x000000020d067825 */ /* 0x040fe200078e0236 */
[----:B0-----:R0:W-:Y:S01]  /*10590*/  @P0 STG.E.U16 desc[UR6][R8.64], R28 ;  /* 0x0000001c08000986 */ /* 0x0011e2000c101506 */
[----:B------:R-:W-:Y:S02]  /*105a0*/  ISETP.GE.AND P0, PT, R10, UR9, PT ;  /* 0x000000090a007c0c */ /* 0x000fe4000bf06270 */
[----:B------:R-:W-:-:S04]  /*105b0*/  IMAD.WIDE R10, R13, 0x2, R56 ;  /* 0x000000020d0a7825 */ /* 0x000fc800078e0238 */
[----:B------:R-:W-:-:S04]  /*105c0*/  VIADD R13, R13, UR4 ;  /* 0x000000040d0d7c36 */ /* 0x000fc80008000000 */
[----:B------:R-:W-:Y:S01]  /*105d0*/  VIADD R15, R13, UR4 ;  /* 0x000000040d0f7c36 */ /* 0x000fe20008000000 */
[----:B0-----:R-:W-:Y:S01]  /*105e0*/  PRMT R9, R28, 0x7632, R9 ;  /* 0x000076321c097816 */ /* 0x001fe20000000009 */
        /* <DEDUP_REMOVED lines=9> */
[----:B------:R-:W-:-:S02]  /*10680*/  ULDC UR5, c[0x0][0x228] ;  /* 0x00008a0000057ab9 */ /* 0x000fc40000000800 */
[----:B------:R-:W-:Y:S01]  /*10690*/  ISETP.LT.AND P3, PT, R3, UR5, !P3 ;  /* 0x0000000503007c0c */ /* 0x000fe2000df61270 */
[----:B0-----:R-:W-:Y:S01]  /*106a0*/  IMAD.WIDE R4, R13, 0x2, R54 ;  /* 0x000000020d047825 */ /* 0x001fe200078e0236 */
[----:B------:R-:W-:Y:S02]  /*106b0*/  ULDC UR5, c[0x0][0x228] ;  /* 0x00008a0000057ab9 */ /* 0x000fe40000000800 */
[----:B------:R-:W-:Y:S01]  /*106c0*/  ISETP.LT.AND P1, PT, R3, UR5, !P1 ;  /* 0x0000000503007c0c */ /* 0x000fe2000cf21270 */
[----:B--2---:R-:W-:Y:S01]  /*106d0*/  IMAD.WIDE R6, R13, 0x2, R56 ;  /* 0x000000020d067825 */ /* 0x004fe200078e0238 */
[----:B------:R-:W-:Y:S01]  /*106e0*/  ULDC UR5, c[0x0][0x228] ;  /* 0x00008a0000057ab9 */ /* 0x000fe20000000800 */
[----:B---3--:R-:W-:Y:S02]  /*106f0*/  PRMT R11, R29, 0x7632, R11 ;  /* 0x000076321d0b7816 */ /* 0x008fe4000000000b */
[----:B------:R-:W-:Y:S01]  /*10700*/  VIADD R10, R2, 0x28 ;  /* 0x00000028020a7836 */ /* 0x000fe20000000000 */
[----:B------:R0:W-:Y:S01]  /*10710*/  @P4 STG.E.U16 desc[UR6][R4.64], R29 ;  /* 0x0000001d04004986 */ /* 0x0001e2000c101506 */
[----:B------:R-:W-:Y:S01]  /*10720*/  ISETP.GE.AND P4, PT, R8, UR9, PT ;  /* 0x0000000908007c0c */ /* 0x000fe2000bf86270 */
[----:B------:R-:W-:Y:S01]  /*10730*/  IMAD.WIDE R8, R15, 0x2, R54 ;  /* 0x000000020f087825 */ /* 0x000fe200078e0236 */
[----:B-1----:R-:W-:Y:S01]  /*10740*/  PRMT R14, R36, 0x7632, R14 ;  /* 0x00007632240e7816 */ /* 0x002fe2000000000e */
[----:B------:R1:W-:Y:S01]  /*10750*/  @P3 STG.E.U16 desc[UR6][R6.64], R11 ;  /* 0x0000000b06003986 */ /* 0x0003e2000c101506 */
[----:B------:R-:W-:Y:S01]  /*10760*/  ISETP.GE.AND P3, PT, R10, UR9, PT ;  /* 0x000000090a007c0c */ /* 0x000fe2000bf66270 */
[----:B------:R-:W-:-:S02]  /*10770*/  VIADD R13, R2, 0x2a ;  /* 0x0000002a020d7836 */ /* 0x000fc40000000000 */
[----:B------:R2:W-:Y:S01]  /*10780*/  @P6 STG.E.U16 desc[UR6][R8.64], R26 ;  /* 0x0000001a08006986 */ /* 0x0005e2000c101506 */
[----:B------:R-:W-:Y:S01]  /*10790*/  ISETP.LT.AND P6, PT, R0, UR5, !P0 ;  /* 0x0000000500007c0c */ /* 0x000fe2000c7c1270 */
[----:B------:R-:W-:Y:S01]  /*107a0*/  ULDC UR5, c[0x0][0x228] ;  /* 0x00008a0000057ab9 */ /* 0x000fe20000000800 */
[----:B------:R-:W-:Y:S01]  /*107b0*/  ISETP.LT.AND P0, PT, R3, UR8, !P0 ;  /* 0x0000000803007c0c */ /* 0x000fe2000c701270 */
[----:B------:R-:W-:Y:S01]  /*107c0*/  ULDC UR8, c[0x0][0x228] ;  /* 0x00008a0000087ab9 */ /* 0x000fe20000000800 */
[----:B0-----:R-:W-:Y:S01]  /*107d0*/  PRMT R5, R26, 0x7632, R5 ;  /* 0x000076321a057816 */ /* 0x001fe20000000005 */
[----:B-1----:R-:W-:-:S04]  /*107e0*/  IMAD.WIDE R10, R15, 0x2, R56 ;  /* 0x000000020f0a7825 */ /* 0x002fc800078e0238 */
[----:B------:R-:W-:Y:S01]  /*107f0*/  VIADD R15, R15, UR4 ;  /* 0x000000040f0f7c36 */ /* 0x000fe20008000000 */
[----:B------:R0:W-:Y:S01]  /*10800*/  @P1 STG.E.U16 desc[UR6][R10.64], R5 ;  /* 0x000000050a001986 */ /* 0x0001e2000c101506 */
[----:B------:R-:W-:Y:S01]  /*10810*/  ISETP.LT.AND P1, PT, R0, UR5, !P5 ;  /* 0x0000000500007c0c */ /* 0x000fe2000ef21270 */
[----:B------:R-:W-:Y:S01]  /*10820*/  ULDC UR5, c[0x0][0x228] ;  /* 0x00008a0000057ab9 */ /* 0x000fe20000000800 */
[----:B------:R-:W-:Y:S01]  /*10830*/  IMAD.WIDE R6, R15, 0x2, R56 ;  /* 0x000000020f067825 */ /* 0x000fe200078e0238 */
[----:B--2---:R-:W-:Y:S02]  /*10840*/  PRMT R9, R30, 0x7632, R9 ;  /* 0x000076321e097816 */ /* 0x004fe40000000009 */
[----:B------:R-:W-:Y:S01]  /*10850*/  ISETP.LT.AND P5, PT, R3, UR8, !P5 ;  /* 0x0000000803007c0c */ /* 0x000fe2000efa1270 */
[----:B------:R-:W-:Y:S01]  /*10860*/  ULDC UR8, c[0x0][0x228] ;  /* 0x00008a0000087ab9 */ /* 0x000fe20000000800 */
[----:B0-----:R-:W-:-:S04]  /*10870*/  IMAD.WIDE R4, R15, 0x2, R54 ;  /* 0x000000020f047825 */ /* 0x001fc800078e0236 */
        /* <DEDUP_REMOVED lines=10> */
[----:B0-----:R-:W-:Y:S01]  /*10920*/  PRMT R5, R27, 0x7632, R5 ;  /* 0x000076321b057816 */ /* 0x001fe20000000005 */
[----:B-1----:R-:W-:-:S04]  /*10930*/  IMAD.WIDE R8, R15, 0x2, R54 ;  /* 0x000000020f087825 */ /* 0x002fc800078e0236 */
        /* <DEDUP_REMOVED lines=9> */
[----:B0-----:R-:W-:Y:S01]  /*109d0*/  PRMT R9, R31, 0x7632, R9 ;  /* 0x000076321f097816 */ /* 0x001fe20000000009 */
[----:B-1----:R-:W-:-:S04]  /*109e0*/  IMAD.WIDE R4, R15, 0x2, R54 ;  /* 0x000000020f047825 */ /* 0x002fc800078e0236 */
[----:B------:R-:W-:Y:S01]  /*109f0*/  VIADD R15, R15, UR4 ;  /* 0x000000040f0f7c36 */ /* 0x000fe20008000000 */
[----:B------:R0:W-:Y:S01]  /*10a00*/  @P0 STG.E.U16 desc[UR6][R4.64], R31 ;  /* 0x0000001f04000986 */ /* 0x0001e2000c101506 */
[----:B------:R-:W-:Y:S01]  /*10a10*/  VIADD R10, R2, 0x2c ;  /* 0x0000002c020a7836 */ /* 0x000fe20000000000 */
[----:B------:R-:W-:Y:S01]  /*10a20*/  ISETP.GE.AND P0, PT, R12, UR9, PT ;  /* 0x000000090c007c0c */ /* 0x000fe2000bf06270 */
[----:B------:R-:W-:Y:S01]  /*10a30*/  VIADD R13, R15, UR4 ;  /* 0x000000040f0d7c36 */ /* 0x000fe20008000000 */
[----:B------:R1:W-:Y:S01]  /*10a40*/  @P4 STG.E.U16 desc[UR6][R6.64], R9 ;  /* 0x0000000906004986 */ /* 0x0003e2000c101506 */
[----:B------:R-:W-:Y:S01]  /*10a50*/  ISETP.LT.AND P4, PT, R0, UR8, !P6 ;  /* 0x0000000800007c0c */ /* 0x000fe2000f781270 */
[----:B------:R-:W-:Y:S01]  /*10a60*/  ULDC UR8, c[0x0][0x228] ;  /* 0x00008a0000087ab9 */ /* 0x000fe20000000800 */
[----:B------:R-:W-:Y:S01]  /*10a70*/  ISETP.LT.AND P6, PT, R3, UR10, !P6 ;  /* 0x0000000a03007c0c */ /* 0x000fe2000f7c1270 */
[----:B------:R-:W-:Y:S01]  /*10a80*/  VIADD R12, R2, 0x2d ;  /* 0x0000002d020c7836 */ /* 0x000fe20000000000 */
[----:B------:R-:W-:Y:S01]  /*10a90*/  ULDC UR10, c[0x0][0x228] ;  /* 0x00008a00000a7ab9 */ /* 0x000fe20000000800 */
[----:B0-----:R-:W-:-:S04]  /*10aa0*/  IMAD.WIDE R4, R15, 0x2, R56 ;  /* 0x000000020f047825 */ /* 0x001fc800078e0238 */
[----:B-1----:R-:W-:-:S04]  /*10ab0*/  IMAD.WIDE R8, R15, 0x2, R54 ;  /* 0x000000020f087825 */ /* 0x002fc800078e0236 */
[C---:B------:R-:W-:Y:S01]  /*10ac0*/  IMAD.WIDE R6, R13.reuse, 0x2, R54 ;  /* 0x000000020d067825 */ /* 0x040fe200078e0236 */
[----:B------:R0:W-:Y:S01]  /*10ad0*/  @P5 STG.E.U16 desc[UR6][R8.64], R32 ;  /* 0x0000002008005986 */ /* 0x0001e2000c101506 */
        /* <DEDUP_REMOVED lines=16> */
[----:B0-----:R-:W-:Y:S01]  /*10be0*/  IMAD.WIDE R4, R13, 0x2, R54 ;  /* 0x000000020d047825 */ /* 0x001fe200078e0236 */
[----:B------:R-:W-:Y:S01]  /*10bf0*/  ISETP.LT.AND P0, PT, R3, UR5, !P0 ;  /* 0x0000000503007c0c */ /* 0x000fe2000c701270 */
[----:B------:R-:W-:Y:S01]  /*10c00*/  ULDC UR5, c[0x0][0x228] ;  /* 0x00008a0000057ab9 */ /* 0x000fe20000000800 */
[----:B------:R-:W-:Y:S01]  /*10c10*/  ULDC UR8, c[0x0][0x228] ;  /* 0x00008a0000087ab9 */ /* 0x000fe20000000800 */
[----:B-1----:R-:W-:-:S02]  /*10c20*/  IMAD.WIDE R6, R13, 0x2, R56 ;  /* 0x000000020d067825 */ /* 0x002fc400078e0238 */
[----:B------:R0:W-:Y:S01]  /*10c30*/  @P4 STG.E.U16 desc[UR6][R4.64], R33 ;  /* 0x0000002104004986 */ /* 0x0001e2000c101506 */
[----:B------:R-:W-:Y:S01]  /*10c40*/  ISETP.GE.AND P4, PT, R8, UR9, PT ;  /* 0x0000000908007c0c */ /* 0x000fe2000bf86270 */
[----:B------:R-:W-:Y:S01]  /*10c50*/  IMAD.WIDE R8, R15, 0x2, R54 ;  /* 0x000000020f087825 */ /* 0x000fe200078e0236 */
[----:B--2---:R-:W-:Y:S02]  /*10c60*/  PRMT R11, R33, 0x7632, R11 ;  /* 0x00007632210b7816 */ /* 0x004fe4000000000b */
[----:B------:R-:W-:Y:S01]  /*10c70*/  PRMT R14, R40, 0x7632, R14 ;  /* 0x00007632280e7816 */ /* 0x000fe2000000000e */
[C---:B------:R-:W-:Y:S02]  /*10c80*/  VIADD R10, R2.reuse, 0x2f ;  /* 0x0000002f020a7836 */ /* 0x040fe40000000000 */
[----:B------:R1:W-:Y:S01]  /*10c90*/  @P1 STG.E.U16 desc[UR6][R6.64], R11 ;  /* 0x0000000b06001986 */ /* 0x0003e2000c101506 */
[----:B------:R-:W-:Y:S02]  /*10ca0*/  VIADD R13, R2, 0x31 ;  /* 0x00000031020d7836 */ /* 0x000fe40000000000 */
[----:B------:R-:W-:Y:S01]  /*10cb0*/  ISETP.GE.AND P1, PT, R10, UR9, PT ;  /* 0x000000090a007c0c */ /* 0x000fe2000bf26270 */
        /* <DEDUP_REMOVED lines=80> */
[----:B------:R-:W-:Y:S02]  /*111c0*/  VIADD R10, R2, 0x36 ;  /* 0x00000036020a7836 */ /* 0x000fe40000000000 */
[----:B------:R1:W-:Y:S03]  /*111d0*/  @P0 STG.E.U16 desc[UR6][R6.64], R11 ;  /* 0x0000000b06000986 */ /* 0x0003e6000c101506 */
[----:B------:R-:W-:Y:S01]  /*111e0*/  ISETP.GE.AND P0, PT, R10, UR9, PT ;  /* 0x000000090a007c0c */ /* 0x000fe2000bf06270 */
[----:B------:R2:W-:Y:S01]  /*111f0*/  @P6 STG.E.U16 desc[UR6][R8.64], R41 ;  /* 0x0000002908006986 */ /* 0x0005e2000c101506 */
[----:B------:R-:W-:Y:S01]  /*11200*/  ISETP.LT.AND P6, PT, R0, UR5, !P3 ;  /* 0x0000000500007c0c */ /* 0x000fe2000dfc1270 */
[----:B------:R-:W-:Y:S01]  /*11210*/  ULDC UR5, c[0x0][0x228] ;  /* 0x00008a0000057ab9 */ /* 0x000fe20000000800 */
[----:B0-----:R-:W-:-:S02]  /*11220*/  PRMT R5, R41, 0x7632, R5 ;  /* 0x0000763229057816 */ /* 0x001fc40000000005 */
[----:B------:R-:W-:Y:S01]  /*11230*/  ISETP.LT.AND P3, PT, R3, UR8, !P3 ;  /* 0x0000000803007c0c */ /* 0x000fe2000df61270 */
[----:B------:R-:W-:Y:S01]  /*11240*/  ULDC UR8, c[0x0][0x228] ;  /* 0x00008a0000087ab9 */ /* 0x000fe20000000800 */
[----:B-1----:R-:W-:-:S04]  /*11250*/  IMAD.WIDE R10, R15, 0x2, R56 ;  /* 0x000000020f0a7825 */ /* 0x002fc800078e0238 */
[----:B------:R-:W-:Y:S01]  /*11260*/  VIADD R15, R15, UR4 ;  /* 0x000000040f0f7c36 */ /* 0x000fe20008000000 */
[----:B------:R0:W-:Y:S01]  /*11270*/  @P5 STG.E.U16 desc[UR6][R10.64], R5 ;  /* 0x000000050a005986 */ /* 0x0001e2000c101506 */
[----:B------:R-:W-:Y:S01]  /*11280*/  ISETP.LT.AND P5, PT, R0, UR5, !P1 ;  /* 0x0000000500007c0c */ /* 0x000fe2000cfa1270 */
[----:B------:R-:W-:Y:S01]  /*11290*/  ULDC UR5, c[0x0][0x228] ;  /* 0x00008a0000057ab9 */ /* 0x000fe20000000800 */
[----:B------:R-:W-:Y:S01]  /*112a0*/  ISETP.LT.AND P1, PT, R3, UR8, !P1 ;  /* 0x0000000803007c0c */ /* 0x000fe2000cf21270 */
[----:B------:R-:W-:Y:S01]  /*112b0*/  IMAD.WIDE R6, R15, 0x2, R56 ;  /* 0x000000020f067825 */ /* 0x000fe200078e0238 */
[----:B--2---:R-:W-:Y:S01]  /*112c0*/  PRMT R9, R45, 0x7632, R9 ;  /* 0x000076322d097816 */ /* 0x004fe20000000009 */
[----:B------:R-:W-:Y:S02]  /*112d0*/  ULDC UR8, c[0x0][0x228] ;  /* 0x00008a0000087ab9 */ /* 0x000fe40000000800 */
[----:B0-----:R-:W-:-:S04]  /*112e0*/  IMAD.WIDE R4, R15, 0x2, R54 ;  /* 0x000000020f047825 */ /* 0x001fc800078e0236 */
[----:B------:R-:W-:Y:S01]  /*112f0*/  VIADD R15, R15, UR4 ;  /* 0x000000040f0f7c36 */ /* 0x000fe20008000000 */
[----:B------:R0:W-:Y:S01]  /*11300*/  @P6 STG.E.U16 desc[UR6][R4.64], R45 ;  /* 0x0000002d04006986 */ /* 0x0001e2000c101506 */
[----:B------:R-:W-:Y:S01]  /*11310*/  ISETP.GE.AND P6, PT, R12, UR9, PT ;  /* 0x000000090c007c0c */ /* 0x000fe2000bfc6270 */
[----:B------:R-:W-:Y:S02]  /*11320*/  VIADD R12, R2, 0x38 ;  /* 0x00000038020c7836 */ /* 0x000fe40000000000 */
[----:B------:R1:W-:Y:S01]  /*11330*/  @P3 STG.E.U16 desc[UR6][R6.64], R9 ;  /* 0x0000000906003986 */ /* 0x0003e2000c101506 */
[----:B------:R-:W-:Y:S01]  /*11340*/  IMAD.WIDE R10, R15, 0x2, R56 ;  /* 0x000000020f0a7825 */ /* 0x000fe200078e0238 */
        /* <DEDUP_REMOVED lines=14> */
[----:B------:R-:W-:Y:S01]  /*11430*/  IMAD.WIDE R6, R15, 0x2, R56 ;  /* 0x000000020f067825 */ /* 0x000fe200078e0238 */
[----:B------:R-:W-:Y:S01]  /*11440*/  ULDC UR8, c[0x0][0x228] ;  /* 0x00008a0000087ab9 */ /* 0x000fe20000000800 */
[----:B------:R-:W-:-:S02]  /*11450*/  ULDC UR10, c[0x0][0x228] ;  /* 0x00008a00000a7ab9 */ /* 0x000fc40000000800 */
[----:B0-----:R-:W-:-:S04]  /*11460*/  IMAD.WIDE R8, R13, 0x2, R54 ;  /* 0x000000020d087825 */ /* 0x001fc800078e0236 */
[----:B-1----:R-:W-:-:S04]  /*11470*/  IMAD.WIDE R4, R15, 0x2, R54 ;  /* 0x000000020f047825 */ /* 0x002fc800078e0236 */
[C---:B------:R-:W-:Y:S01]  /*11480*/  IMAD.WIDE R10, R13.reuse, 0x2, R56 ;  /* 0x000000020d0a7825 */ /* 0x040fe200078e0238 */
[----:B------:R0:W-:Y:S01]  /*11490*/  @P3 STG.E.U16 desc[UR6][R4.64], R46 ;  /* 0x0000002e04003986 */ /* 0x0001e2000c101506 */
[----:B------:R-:W-:Y:S02]  /*114a0*/  ISETP.GE.AND P3, PT, R12, UR9, PT ;  /* 0x000000090c007c0c */ /* 0x000fe4000bf66270 */
[----:B------:R-:W-:Y:S01]  /*114b0*/  VIADD R13, R13, UR4 ;  /* 0x000000040d0d7c36 */ /* 0x000fe20008000000 */
[----:B------:R1:W-:Y:S01]  /*114c0*/  @P4 STG.E.U16 desc[UR6][R6.64], R14 ;  /* 0x0000000e06004986 */ /* 0x0003e2000c101506 */
[C---:B------:R-:W-:Y:S01]  /*114d0*/  ISETP.LT.AND P4, PT, R0.reuse, UR10, !P5 ;  /* 0x0000000a00007c0c */ /* 0x040fe2000ef81270 */
[----:B------:R-:W-:Y:S01]  /*114e0*/  ULDC UR10, c[0x0][0x228] ;  /* 0x00008a00000a7ab9 */ /* 0x000fe20000000800 */
[----:B------:R-:W-:Y:S01]  /*114f0*/  VIADD R15, R13, UR4 ;  /* 0x000000040d0f7c36 */ /* 0x000fe20008000000 */
[----:B------:R2:W-:Y:S01]  /*11500*/  @P1 STG.E.U16 desc[UR6][R8.64], R43 ;  /* 0x0000002b08001986 */ /* 0x0005e2000c101506 */
[----:B------:R-:W-:Y:S01]  /*11510*/  ISETP.LT.AND P1, PT, R0, UR5, !P6 ;  /* 0x0000000500007c0c */ /* 0x000fe2000f721270 */
[----:B------:R-:W-:Y:S01]  /*11520*/  ULDC UR5, c[0x0][0x228] ;  /* 0x00008a0000057ab9 */ /* 0x000fe20000000800 */
[----:B------:R-:W-:Y:S01]  /*11530*/  ISETP.LT.AND P6, PT, R3, UR8, !P6 ;  /* 0x0000000803007c0c */ /* 0x000fe2000f7c1270 */
[----:B0-----:R-:W-:Y:S01]  /*11540*/  VIADD R4, R2, 0x3a ;  /* 0x0000003a02047836 */ /* 0x001fe20000000000 */
[----:B------:R-:W-:Y:S01]  /*11550*/  PRMT R5, R43, 0x7632, R5 ;  /* 0x000076322b057816 */ /* 0x000fe20000000005 */
[----:B------:R-:W-:Y:S01]  /*11560*/  ULDC UR8, c[0x0][0x228] ;  /* 0x00008a0000087ab9 */ /* 0x000fe20000000800 */
[----:B------:R-:W-:Y:S01]  /*11570*/  ISETP.LT.AND P5, PT, R3, UR5, !P5 ;  /* 0x0000000503007c0c */ /* 0x000fe2000efa1270 */
[----:B-1----:R-:W-:Y:S01]  /*11580*/  IMAD.WIDE R6, R13, 0x2, R56 ;  /* 0x000000020d067825 */ /* 0x002fe200078e0238 */
[----:B------:R-:W-:Y:S01]  /*11590*/  ULDC UR5, c[0x0][0x228] ;  /* 0x00008a0000057ab9 */ /* 0x000fe20000000800 */
[----:B------:R0:W-:Y:S01]  /*115a0*/  @P0 STG.E.U16 desc[UR6][R10.64], R5 ;  /* 0x000000050a000986 */ /* 0x0001e2000c101506 */
[----:B------:R-:W-:Y:S01]  /*115b0*/  ISETP.GE.AND P0, PT, R4, UR9, PT ;  /* 0x0000000904007c0c */ /* 0x000fe2000bf06270 */
[----:B--2---:R-:W-:Y:S01]  /*115c0*/  IMAD.WIDE R8, R15, 0x2, R54 ;  /* 0x000000020f087825 */ /* 0x004fe200078e0236 */
[----:B----4-:R-:W-:-:S03]  /*115d0*/  PRMT R14, R20, 0x7632, R14 ;  /* 0x00007632140e7816 */ /* 0x010fc6000000000e */
[----:B------:R-:W-:Y:S02]  /*115e0*/  VIADD R12, R2, 0x3d ;  /* 0x0000003d020c7836 */ /* 0x000fe40000000000 */
[----:B0-----:R-:W-:Y:S01]  /*115f0*/  IMAD.WIDE R4, R13, 0x2, R54 ;  /* 0x000000020d047825 */ /* 0x001fe200078e0236 */
[----:B------:R-:W-:-:S03]  /*11600*/  PRMT R11, R47, 0x7632, R11 ;  /* 0x000076322f0b7816 */ /* 0x000fc6000000000b */
[C---:B------:R-:W-:Y:S01]  /*11610*/  VIADD R10, R2.reuse, 0x3b ;  /* 0x0000003b020a7836 */ /* 0x040fe20000000000 */
[----:B------:R0:W-:Y:S01]  /*11620*/  @P1 STG.E.U16 desc[UR6][R4.64], R47 ;  /* 0x0000002f04001986 */ /* 0x0001e2000c101506 */
[C---:B------:R-:W-:Y:S02]  /*11630*/  VIADD R13, R2.reuse, 0x3c ;  /* 0x0000003c020d7836 */ /* 0x040fe40000000000 */
[----:B------:R-:W-:Y:S01]  /*11640*/  VIADD R2, R2, 0x3e ;  /* 0x0000003e02027836 */ /* 0x000fe20000000000 */
[----:B------:R1:W-:Y:S01]  /*11650*/  @P6 STG.E.U16 desc[UR6][R6.64], R11 ;  /* 0x0000000b06006986 */ /* 0x0003e2000c101506 */
[----:B------:R-:W-:Y:S02]  /*11660*/  ISETP.GE.AND P1, PT, R10, UR9, PT ;  /* 0x000000090a007c0c */ /* 0x000fe4000bf26270 */
[C---:B------:R-:W-:Y:S01]  /*11670*/  ISETP.LT.AND P6, PT, R0.reuse, UR10, !P0 ;  /* 0x0000000a00007c0c */ /* 0x040fe2000c7c1270 */
[----:B------:R2:W-:Y:S01]  /*11680*/  @P4 STG.E.U16 desc[UR6][R8.64], R48 ;  /* 0x0000003008004986 */ /* 0x0005e2000c101506 */
[----:B------:R-:W-:Y:S01]  /*11690*/  ISETP.LT.AND P4, PT, R0, UR5, !P3 ;  /* 0x0000000500007c0c */ /* 0x000fe2000df81270 */
[----:B------:R-:W-:Y:S01]  /*116a0*/  ULDC UR5, c[0x0][0x228] ;  /* 0x00008a0000057ab9 */ /* 0x000fe20000000800 */
[C---:B------:R-:W-:Y:S01]  /*116b0*/  ISETP.LT.AND P3, PT, R3.reuse, UR8, !P3 ;  /* 0x0000000803007c0c */ /* 0x040fe2000df61270 */
[----:B------:R-:W-:Y:S01]  /*116c0*/  ULDC UR8, c[0x0][0x228] ;  /* 0x00008a0000087ab9 */ /* 0x000fe20000000800 */
[----:B0-----:R-:W-:Y:S01]  /*116d0*/  PRMT R5, R48, 0x7632, R5 ;  /* 0x0000763230057816 */ /* 0x001fe20000000005 */
[----:B------:R-:W-:Y:S01]  /*116e0*/  ULDC UR10, c[0x0][0x228] ;  /* 0x00008a00000a7ab9 */ /* 0x000fe20000000800 */
[----:B------:R-:W-:Y:S01]  /*116f0*/  ISETP.LT.AND P0, PT, R3, UR5, !P0 ;  /* 0x0000000503007c0c */ /* 0x000fe2000c701270 */
[----:B-1----:R-:W-:Y:S01]  /*11700*/  IMAD.WIDE R10, R15, 0x2, R56 ;  /* 0x000000020f0a7825 */ /* 0x002fe200078e0238 */
[----:B------:R-:W-:-:S03]  /*11710*/  ULDC UR5, c[0x0][0x228] ;  /* 0x00008a0000057ab9 */ /* 0x000fc60000000800 */
[----:B------:R-:W-:Y:S01]  /*11720*/  VIADD R15, R15, UR4 ;  /* 0x000000040f0f7c36 */ /* 0x000fe20008000000 */
[----:B------:R0:W-:Y:S01]  /*11730*/  @P5 STG.E.U16 desc[UR6][R10.64], R5 ;  /* 0x000000050a005986 */ /* 0x0001e2000c101506 */
[----:B------:R-:W-:Y:S02]  /*11740*/  ISETP.GE.AND P5, PT, R13, UR9, PT ;  /* 0x000000090d007c0c */ /* 0x000fe4000bfa6270 */
[C---:B------:R-:W-:Y:S02]  /*11750*/  VIADD R17, R15.reuse, UR4 ;  /* 0x000000040f117c36 */ /* 0x040fe40008000000 */
[----:B------:R-:W-:-:S04]  /*11760*/  IMAD.WIDE R6, R15, 0x2, R56 ;  /* 0x000000020f067825 */ /* 0x000fc800078e0238 */
[----:B--2---:R-:W-:-:S04]  /*11770*/  IMAD.WIDE R8, R17, 0x2, R54 ;  /* 0x0000000211087825 */ /* 0x004fc800078e0236 */
[----:B0-----:R-:W-:-:S04]  /*11780*/  IMAD.WIDE R4, R15, 0x2, R54 ;  /* 0x000000020f047825 */ /* 0x001fc800078e0236 */
[----:B------:R-:W-:Y:S01]  /*11790*/  VIADD R11, R17, UR4 ;  /* 0x00000004110b7c36 */ /* 0x000fe20008000000 */
[----:B------:R0:W-:Y:S01]  /*117a0*/  @P4 STG.E.U16 desc[UR6][R4.64], R20 ;  /* 0x0000001404004986 */ /* 0x0001e2000c101506 */
[----:B------:R-:W-:Y:S02]  /*117b0*/  ISETP.GE.AND P4, PT, R12, UR9, PT ;  /* 0x000000090c007c0c */ /* 0x000fe4000bf86270 */
[----:B------:R-:W-:Y:S01]  /*117c0*/  VIADD R13, R11, UR4 ;  /* 0x000000040b0d7c36 */ /* 0x000fe20008000000 */
[----:B------:R1:W-:Y:S01]  /*117d0*/  @P3 STG.E.U16 desc[UR6][R6.64], R14 ;  /* 0x0000000e06003986 */ /* 0x0003e2000c101506 */
[C---:B------:R-:W-:Y:S01]  /*117e0*/  ISETP.LT.AND P3, PT, R0.reuse, UR8, !P1 ;  /* 0x0000000800007c0c */ /* 0x040fe2000cf61270 */
[----:B------:R-:W-:Y:S01]  /*117f0*/  ULDC UR8, c[0x0][0x228] ;  /* 0x00008a0000087ab9 */ /* 0x000fe20000000800 */
[----:B------:R-:W-:Y:S01]  /*11800*/  ISETP.LT.AND P1, PT, R3, UR10, !P1 ;  /* 0x0000000a03007c0c */ /* 0x000fe2000cf21270 */
[----:B------:R2:W-:Y:S01]  /*11810*/  @P6 STG.E.U16 desc[UR6][R8.64], R49 ;  /* 0x0000003108006986 */ /* 0x0005e2000c101506 */
[----:B------:R-:W-:Y:S01]  /*11820*/  ISETP.LT.AND P6, PT, R0, UR11, !P5 ;  /* 0x0000000b00007c0c */ /* 0x000fe2000efc1270 */
[----:B------:R-:W-:Y:S01]  /*11830*/  ULDC UR10, c[0x0][0x228] ;  /* 0x00008a00000a7ab9 */ /* 0x000fe20000000800 */
[----:B------:R-:W-:Y:S01]  /*11840*/  PRMT R12, R49, 0x7632, R12 ;  /* 0x00007632310c7816 */ /* 0x000fe2000000000c */
[----:B0-----:R-:W-:-:S04]  /*11850*/  IMAD.WIDE R4, R17, 0x2, R56 ;  /* 0x0000000211047825 */ /* 0x001fc800078e0238 */
[----:B-1----:R-:W-:Y:S01]  /*11860*/  IMAD.WIDE R6, R11, 0x2, R54 ;  /* 0x000000020b067825 */ /* 0x002fe200078e0236 */
[----:B------:R-:W-:Y:S01]  /*11870*/  PRMT R14, R21, 0x7632, R14 ;  /* 0x00007632150e7816 */ /* 0x000fe2000000000e */
[----:B------:R-:W-:Y:S01]  /*11880*/  @P0 STG.E.U16 desc[UR6][R4.64], R12 ;  /* 0x0000000c04000986 */ /* 0x000fe2000c101506 */
[----:B------:R-:W-:Y:S01]  /*11890*/  ISETP.GE.AND P0, PT, R2, UR9, PT ;  /* 0x0000000902007c0c */ /* 0x000fe2000bf06270 */
[----:B--2---:R-:W-:Y:S01]  /*118a0*/  IMAD.WIDE R8, R11, 0x2, R56 ;  /* 0x000000020b087825 */ /* 0x004fe200078e0238 */
[----:B------:R-:W-:Y:S01]  /*118b0*/  ULDC UR9, c[0x0][0x228] ;  /* 0x00008a0000097ab9 */ /* 0x000fe20000000800 */
[----:B------:R0:W-:Y:S01]  /*118c0*/  @P3 STG.E.U16 desc[UR6][R6.64], R21 ;  /* 0x0000001506003986 */ /* 0x0001e2000c101506 */
[C---:B------:R-:W-:Y:S01]  /*118d0*/  ISETP.LT.AND P3, PT, R0.reuse, UR8, !P0 ;  /* 0x0000000800007c0c */ /* 0x040fe2000c761270 */
[----:B------:R-:W-:Y:S01]  /*118e0*/  IMAD.WIDE R10, R13, 0x2, R54 ;  /* 0x000000020d0a7825 */ /* 0x000fe200078e0236 */
[----:B------:R-:W-:Y:S01]  /*118f0*/  ULDC UR8, c[0x0][0x228] ;  /* 0x00008a0000087ab9 */ /* 0x000fe20000000800 */
[----:B------:R-:W-:Y:S01]  /*11900*/  @P1 STG.E.U16 desc[UR6][R8.64], R14 ;  /* 0x0000000e08001986 */ /* 0x000fe2000c101506 */
[C---:B------:R-:W-:Y:S01]  /*11910*/  ISETP.LT.AND P1, PT, R0.reuse, UR9, !P2 ;  /* 0x0000000900007c0c */ /* 0x040fe2000d721270 */
[----:B------:R-:W-:Y:S01]  /*11920*/  ULDC UR9, c[0x0][0x228] ;  /* 0x00008a0000097ab9 */ /* 0x000fe20000000800 */
[C---:B------:R-:W-:Y:S01]  /*11930*/  ISETP.LT.AND P2, PT, R3.reuse, UR10, !P2 ;  /* 0x0000000a03007c0c */ /* 0x040fe2000d741270 */
[----:B------:R1:W-:Y:S01]  /*11940*/  @P6 STG.E.U16 desc[UR6][R10.64], R50 ;  /* 0x000000320a006986 */ /* 0x0003e2000c101506 */
[----:B------:R-:W-:Y:S01]  /*11950*/  ISETP.LT.AND P6, PT, R0, UR5, !P4 ;  /* 0x0000000500007c0c */ /* 0x000fe2000e7c1270 */
[----:B------:R-:W-:Y:S01]  /*11960*/  ULDC UR5, c[0x0][0x228] ;  /* 0x00008a0000057ab9 */ /* 0x000fe20000000800 */
[----:B------:R-:W-:Y:S01]  /*11970*/  ISETP.LT.AND P4, PT, R3, UR8, !P4 ;  /* 0x0000000803007c0c */ /* 0x000fe2000e781270 */
[----:B0-----:R-:W-:Y:S01]  /*11980*/  VIADD R7, R13, UR4 ;  /* 0x000000040d077c36 */ /* 0x001fe20008000000 */
[----:B------:R-:W-:-:S02]  /*11990*/  ISETP.LT.AND P5, PT, R3, UR5, !P5 ;  /* 0x0000000503007c0c */ /* 0x000fc4000efa1270 */
[----:B------:R-:W-:Y:S01]  /*119a0*/  ISETP.LT.AND P0, PT, R3, UR9, !P0 ;  /* 0x0000000903007c0c */ /* 0x000fe2000c701270 */
[----:B------:R-:W-:Y:S01]  /*119b0*/  IMAD.WIDE R2, R13, 0x2, R56 ;  /* 0x000000020d027825 */ /* 0x000fe200078e0238 */
[----:B------:R-:W-:Y:S02]  /*119c0*/  PRMT R0, R22, 0x7632, R0 ;  /* 0x0000763216007816 */ /* 0x000fe40000000000 */
[----:B------:R-:W-:Y:S01]  /*119d0*/  PRMT R12, R51, 0x7632, R12 ;  /* 0x00007632330c7816 */ /* 0x000fe2000000000c */
[C---:B-1----:R-:W-:Y:S01]  /*119e0*/  VIADD R11, R7.reuse, UR4 ;  /* 0x00000004070b7c36 */ /* 0x042fe20008000000 */
[----:B------:R-:W-:Y:S01]  /*119f0*/  PRMT R50, R50, 0x7632, R50 ;  /* 0x0000763232327816 */ /* 0x000fe20000000032 */
[----:B------:R-:W-:-:S04]  /*11a00*/  IMAD.WIDE R4, R7, 0x2, R54 ;  /* 0x0000000207047825 */ /* 0x000fc800078e0236 */
[----:B------:R-:W-:Y:S01]  /*11a10*/  VIADD R13, R11, UR4 ;  /* 0x000000040b0d7c36 */ /* 0x000fe20008000000 */
[----:B------:R0:W-:Y:S01]  /*11a20*/  @P5 STG.E.U16 desc[UR6][R2.64], R50 ;  /* 0x0000003202005986 */ /* 0x0001e2000c101506 */
[----:B------:R-:W-:-:S03]  /*11a30*/  IMAD.WIDE R6, R7, 0x2, R56 ;  /* 0x0000000207067825 */ /* 0x000fc600078e0238 */
        /* <DEDUP_REMOVED lines=9> */
[----:B------:R-:W-:Y:S05]  /*11ad0*/  @!P2 EXIT ;  /* 0x000000000000a94d */ /* 0x000fea0003800000 */
[----:B------:R-:W-:-:S05]  /*11ae0*/  PRMT R28, R23, 0x7632, R28 ;  /* 0x00007632171c7816 */ /* 0x000fca000000001c */
[----:B------:R-:W-:Y:S01]  /*11af0*/  STG.E.U16 desc[UR6][R56.64], R28 ;  /* 0x0000001c38007986 */ /* 0x000fe2000c101506 */
[----:B------:R-:W-:Y:S05]  /*11b00*/  EXIT ;  /* 0x000000000000794d */ /* 0x000fea0003800000 */
.L_x_2:
[----:B------:R-:W-:-:S00]  /*11b10*/  BRA `(.L_x_2) ;  /* 0xfffffffc00fc7947 */ /* 0x000fc0000383ffff */
[----:B------:R-:W-:-:S00]  /*11b20*/  NOP ;  /* 0x0000000000007918 */ /* 0x000fc00000000000 */
        /* <DEDUP_REMOVED lines=13> */
.L_x_3:


//--------------------- .nv.shared.matmul_kernel  --------------------------
	.section	.nv.shared.matmul_kernel,"aw",@nobits
	.sectionflags	@""
	.align	16
	.zero		1024


//--------------------- .nv.shared.reserved.0     --------------------------
	.section	.nv.shared.reserved.0,"aw",@nobits
	.weak		__nv_reservedSMEM_offset_0_alias
	.size		__nv_reservedSMEM_offset_0_alias, 0, 0
	.other		__nv_reservedSMEM_offset_0_alias,@"STO_CUDA_RESERVED_SHARED STV_DEFAULT"
__nv_reservedSMEM_offset_0_alias:
	.zero		0


//--------------------- .nv.constant0.matmul_kernel --------------------------
	.section	.nv.constant0.matmul_kernel,"a",@progbits
	.sectionflags	@""
	.align	4
.nv.constant0.matmul_kernel:
	.zero		608


//--------------------- SYMBOLS --------------------------

	.type		.nv.reservedSmem.offset0,@object
	.size		.nv.reservedSmem.offset0,0x4
